	.target	sm_90a

	.elftype	@"ET_EXEC"


//--------------------- .note.nv.tkinfo           --------------------------
	.section	.note.nv.tkinfo,"",@"SHT_NOTE"
	.sectionflags	@"SHF_NOTE_NV_TKINFO"
	.tkinfo
        /*0018*/ 	.word	0x00000002
        /*0030*/ 	.string	""
        /*0030*/ 	.string	"ptxas"
        /*0030*/ 	.string	"Cuda compilation tools, release 13.0, V13.0.88"
        /*0030*/ 	.string	"Build cuda_13.0.r13.0/compiler.36424714_0"
        /*0030*/ 	.string	"-arch sm_90a -m 64 "



//--------------------- .note.nv.cuinfo           --------------------------
	.section	.note.nv.cuinfo,"",@"SHT_NOTE"
	.sectionflags	@"SHF_NOTE_NV_CUINFO"
        /*0018*/ 	.short	0x0002
        /*001a*/ 	.short	0x005a
        /*001c*/ 	.short	0x0082
	.zero		2


//--------------------- .nv.info                  --------------------------
	.section	.nv.info,"",@"SHT_CUDA_INFO"
	.align	4


	//----- nvinfo : EIATTR_REGCOUNT
	.align		4
        /*0000*/ 	.byte	0x04, 0x2f
        /*0002*/ 	.short	(.L_21 - .L_20)
	.align		4
.L_20:
        /*0004*/ 	.word	index@(_ZN7cutlass9reference6device6kernel12BlockForEachINS_6half_tENS1_6detail17RandomUniformFuncIS4_EEEEvPT_mNT0_6ParamsE)
        /*0008*/ 	.word	0x00000020


	//----- nvinfo : EIATTR_FRAME_SIZE
	.align		4
.L_21:
        /*000c*/ 	.byte	0x04, 0x11
        /*000e*/ 	.short	(.L_23 - .L_22)
	.align		4
.L_22:
        /*0010*/ 	.word	index@(_ZN7cutlass9reference6device6kernel12BlockForEachINS_6half_tENS1_6detail17RandomUniformFuncIS4_EEEEvPT_mNT0_6ParamsE)
        /*0014*/ 	.word	0x00000060


	//----- nvinfo : EIATTR_REGCOUNT
	.align		4
.L_23:
        /*0018*/ 	.byte	0x04, 0x2f
        /*001a*/ 	.short	(.L_25 - .L_24)
	.align		4
.L_24:
        /*001c*/ 	.word	index@(_ZN7cutlass9reference6device6kernel17GemmPlanarComplexINS_6half_tENS_6layout11ColumnMajorES4_S6_S4_S6_ffNS_16NumericConverterIS4_fLNS_15FloatRoundStyleE2EEENS_12multiply_addINS_7complexIfEESC_SC_EEEEvNS_4gemm9GemmCoordENSB_IT5_EENS_22TensorRefPlanarComplexIT_T0_EENS_16ComplexTransformENSI_IT1_T2_EESM_SH_NSI_IT3_T4_EESS_NSB_IT6_EE)
        /*0020*/ 	.word	0x0000006e


	//----- nvinfo : EIATTR_FRAME_SIZE
	.align		4
.L_25:
        /*0024*/ 	.byte	0x04, 0x11
        /*0026*/ 	.short	(.L_27 - .L_26)
	.align		4
.L_26:
        /*0028*/ 	.word	index@(_ZN7cutlass9reference6device6kernel17GemmPlanarComplexINS_6half_tENS_6layout11ColumnMajorES4_S6_S4_S6_ffNS_16NumericConverterIS4_fLNS_15FloatRoundStyleE2EEENS_12multiply_addINS_7complexIfEESC_SC_EEEEvNS_4gemm9GemmCoordENSB_IT5_EENS_22TensorRefPlanarComplexIT_T0_EENS_16ComplexTransformENSI_IT1_T2_EESM_SH_NSI_IT3_T4_EESS_NSB_IT6_EE)
        /*002c*/ 	.word	0x00000000


	//----- nvinfo : EIATTR_REGCOUNT
	.align		4
.L_27:
        /*0030*/ 	.byte	0x04, 0x2f
        /*0032*/ 	.short	(.L_29 - .L_28)
	.align		4
.L_28:
        /*0034*/ 	.word	index@(_ZN7cutlass9reference6device6kernel27BlockCompareRelativelyEqualINS_6half_tEEEvPiPKT_S8_mS6_S6_)
        /*0038*/ 	.word	0x0000000b


	//----- nvinfo : EIATTR_FRAME_SIZE
	.align		4
.L_29:
        /*003c*/ 	.byte	0x04, 0x11
        /*003e*/ 	.short	(.L_31 - .L_30)
	.align		4
.L_30:
        /*0040*/ 	.word	index@(_ZN7cutlass9reference6device6kernel27BlockCompareRelativelyEqualINS_6half_tEEEvPiPKT_S8_mS6_S6_)
        /*0044*/ 	.word	0x00000000


	//----- nvinfo : EIATTR_MIN_STACK_SIZE
	.align		4
.L_31:
        /*0048*/ 	.byte	0x04, 0x12
        /*004a*/ 	.short	(.L_33 - .L_32)
	.align		4
.L_32:
        /*004c*/ 	.word	index@(_ZN7cutlass9reference6device6kernel27BlockCompareRelativelyEqualINS_6half_tEEEvPiPKT_S8_mS6_S6_)
        /*0050*/ 	.word	0x00000000


	//----- nvinfo : EIATTR_MIN_STACK_SIZE
	.align		4
.L_33:
        /*0054*/ 	.byte	0x04, 0x12
        /*0056*/ 	.short	(.L_35 - .L_34)
	.align		4
.L_34:
        /*0058*/ 	.word	index@(_ZN7cutlass9reference6device6kernel17GemmPlanarComplexINS_6half_tENS_6layout11ColumnMajorES4_S6_S4_S6_ffNS_16NumericConverterIS4_fLNS_15FloatRoundStyleE2EEENS_12multiply_addINS_7complexIfEESC_SC_EEEEvNS_4gemm9GemmCoordENSB_IT5_EENS_22TensorRefPlanarComplexIT_T0_EENS_16ComplexTransformENSI_IT1_T2_EESM_SH_NSI_IT3_T4_EESS_NSB_IT6_EE)
        /*005c*/ 	.word	0x00000000


	//----- nvinfo : EIATTR_MIN_STACK_SIZE
	.align		4
.L_35:
        /*0060*/ 	.byte	0x04, 0x12
        /*0062*/ 	.short	(.L_37 - .L_36)
	.align		4
.L_36:
        /*0064*/ 	.word	index@(_ZN7cutlass9reference6device6kernel12BlockForEachINS_6half_tENS1_6detail17RandomUniformFuncIS4_EEEEvPT_mNT0_6ParamsE)
        /*0068*/ 	.word	0x00000060
.L_37:


//--------------------- .nv.compat                --------------------------
	.section	.nv.compat,"",@"SHT_CUDA_COMPAT_INFO"
	.align	4
        /*0000*/ 	.byte	0x02, 0x09, 0x01, 0x00, 0x02, 0x02, 0x01, 0x00, 0x02, 0x05, 0x05, 0x00, 0x03, 0x07, 0x01, 0x01
        /*0010*/ 	.byte	0x02, 0x03, 0x00, 0x00, 0x02, 0x06, 0x01, 0x00, 0x04, 0x0b, 0x08, 0x00, 0x00, 0x00, 0x00, 0x00
        /*0020*/ 	.byte	0x00, 0x00, 0x00, 0x00


//--------------------- .nv.info._ZN7cutlass9reference6device6kernel27BlockCompareRelativelyEqualINS_6half_tEEEvPiPKT_S8_mS6_S6_ --------------------------
	.section	.nv.info._ZN7cutlass9reference6device6kernel27BlockCompareRelativelyEqualINS_6half_tEEEvPiPKT_S8_mS6_S6_,"",@"SHT_CUDA_INFO"
	.sectionflags	@""
	.align	4


	//----- nvinfo : EIATTR_CUDA_API_VERSION
	.align		4
        /*0000*/ 	.byte	0x04, 0x37
        /*0002*/ 	.short	(.L_39 - .L_38)
.L_38:
        /*0004*/ 	.word	0x00000082


	//----- nvinfo : EIATTR_KPARAM_INFO
	.align		4
.L_39:
        /*0008*/ 	.byte	0x04, 0x17
        /*000a*/ 	.short	(.L_41 - .L_40)
.L_40:
        /*000c*/ 	.word	0x00000000
        /*0010*/ 	.short	0x0005
        /*0012*/ 	.short	0x0022
        /*0014*/ 	.byte	0x00, 0xf0, 0x09, 0x00


	//----- nvinfo : EIATTR_KPARAM_INFO
	.align		4
.L_41:
        /*0018*/ 	.byte	0x04, 0x17
        /*001a*/ 	.short	(.L_43 - .L_42)
.L_42:
        /*001c*/ 	.word	0x00000000
        /*0020*/ 	.short	0x0004
        /*0022*/ 	.short	0x0020
        /*0024*/ 	.byte	0x00, 0xf0, 0x09, 0x00


	//----- nvinfo : EIATTR_KPARAM_INFO
	.align		4
.L_43:
        /*0028*/ 	.byte	0x04, 0x17
        /*002a*/ 	.short	(.L_45 - .L_44)
.L_44:
        /*002c*/ 	.word	0x00000000
        /*0030*/ 	.short	0x0003
        /*0032*/ 	.short	0x0018
        /*0034*/ 	.byte	0x00, 0xf0, 0x21, 0x00


	//----- nvinfo : EIATTR_KPARAM_INFO
	.align		4
.L_45:
        /*0038*/ 	.byte	0x04, 0x17
        /*003a*/ 	.short	(.L_47 - .L_46)
.L_46:
        /*003c*/ 	.word	0x00000000
        /*0040*/ 	.short	0x0002
        /*0042*/ 	.short	0x0010
        /*0044*/ 	.byte	0x00, 0xf0, 0x21, 0x00


	//----- nvinfo : EIATTR_KPARAM_INFO
	.align		4
.L_47:
        /*0048*/ 	.byte	0x04, 0x17
        /*004a*/ 	.short	(.L_49 - .L_48)
.L_48:
        /*004c*/ 	.word	0x00000000
        /*0050*/ 	.short	0x0001
        /*0052*/ 	.short	0x0008
        /*0054*/ 	.byte	0x00, 0xf0, 0x21, 0x00


	//----- nvinfo : EIATTR_KPARAM_INFO
	.align		4
.L_49:
        /*0058*/ 	.byte	0x04, 0x17
        /*005a*/ 	.short	(.L_51 - .L_50)
.L_50:
        /*005c*/ 	.word	0x00000000
        /*0060*/ 	.short	0x0000
        /*0062*/ 	.short	0x0000
        /*0064*/ 	.byte	0x00, 0xf0, 0x21, 0x00


	//----- nvinfo : EIATTR_SPARSE_MMA_MASK
	.align		4
.L_51:
        /*0068*/ 	.byte	0x03, 0x50
        /*006a*/ 	.short	0x0000


	//----- nvinfo : EIATTR_MAXREG_COUNT
	.align		4
        /*006c*/ 	.byte	0x03, 0x1b
        /*006e*/ 	.short	0x00ff


	//----- nvinfo : EIATTR_MERCURY_ISA_VERSION
	.align		4
        /*0070*/ 	.byte	0x03, 0x5f
        /*0072*/ 	.short	0x0101


	//----- nvinfo : EIATTR_EXIT_INSTR_OFFSETS
	.align		4
        /*0074*/ 	.byte	0x04, 0x1c
        /*0076*/ 	.short	(.L_53 - .L_52)


	//   ....[0]....
.L_52:
        /*0078*/ 	.word	0x00000080


	//   ....[1]....
        /*007c*/ 	.word	0x000003c0


	//   ....[2]....
        /*0080*/ 	.word	0x000003f0


	//----- nvinfo : EIATTR_CRS_STACK_SIZE
	.align		4
.L_53:
        /*0084*/ 	.byte	0x04, 0x1e
        /*0086*/ 	.short	(.L_55 - .L_54)
.L_54:
        /*0088*/ 	.word	0x00000000


	//----- nvinfo : EIATTR_CBANK_PARAM_SIZE
	.align		4
.L_55:
        /*008c*/ 	.byte	0x03, 0x19
        /*008e*/ 	.short	0x0024


	//----- nvinfo : EIATTR_PARAM_CBANK
	.align		4
        /*0090*/ 	.byte	0x04, 0x0a
        /*0092*/ 	.short	(.L_57 - .L_56)
	.align		4
.L_56:
        /*0094*/ 	.word	index@(.nv.constant0._ZN7cutlass9reference6device6kernel27BlockCompareRelativelyEqualINS_6half_tEEEvPiPKT_S8_mS6_S6_)
        /*0098*/ 	.short	0x0210
        /*009a*/ 	.short	0x0024


	//----- nvinfo : EIATTR_SW_WAR
	.align		4
.L_57:
        /*009c*/ 	.byte	0x04, 0x36
        /*009e*/ 	.short	(.L_59 - .L_58)
.L_58:
        /*00a0*/ 	.word	0x00000008
.L_59:


//--------------------- .nv.info._ZN7cutlass9reference6device6kernel17GemmPlanarComplexINS_6half_tENS_6layout11ColumnMajorES4_S6_S4_S6_ffNS_16NumericConverterIS4_fLNS_15FloatRoundStyleE2EEENS_12multiply_addINS_7complexIfEESC_SC_EEEEvNS_4gemm9GemmCoordENSB_IT5_EENS_22TensorRefPlanarComplexIT_T0_EENS_16ComplexTransformENSI_IT1_T2_EESM_SH_NSI_IT3_T4_EESS_NSB_IT6_EE --------------------------
	.section	.nv.info._ZN7cutlass9reference6device6kernel17GemmPlanarComplexINS_6half_tENS_6layout11ColumnMajorES4_S6_S4_S6_ffNS_16NumericConverterIS4_fLNS_15FloatRoundStyleE2EEENS_12multiply_addINS_7complexIfEESC_SC_EEEEvNS_4gemm9GemmCoordENSB_IT5_EENS_22TensorRefPlanarComplexIT_T0_EENS_16ComplexTransformENSI_IT1_T2_EESM_SH_NSI_IT3_T4_EESS_NSB_IT6_EE,"",@"SHT_CUDA_INFO"
	.sectionflags	@""
	.align	4


	//----- nvinfo : EIATTR_CUDA_API_VERSION
	.align		4
        /*0000*/ 	.byte	0x04, 0x37
        /*0002*/ 	.short	(.L_61 - .L_60)
.L_60:
        /*0004*/ 	.word	0x00000082


	//----- nvinfo : EIATTR_KPARAM_INFO
	.align		4
.L_61:
        /*0008*/ 	.byte	0x04, 0x17
        /*000a*/ 	.short	(.L_63 - .L_62)
.L_62:
        /*000c*/ 	.word	0x00000000
        /*0010*/ 	.short	0x0009
        /*0012*/ 	.short	0x0090
        /*0014*/ 	.byte	0x00, 0xf0, 0x21, 0x00


	//----- nvinfo : EIATTR_KPARAM_INFO
	.align		4
.L_63:
        /*0018*/ 	.byte	0x04, 0x17
        /*001a*/ 	.short	(.L_65 - .L_64)
.L_64:
        /*001c*/ 	.word	0x00000000
        /*0020*/ 	.short	0x0008
        /*0022*/ 	.short	0x0078
        /*0024*/ 	.byte	0x00, 0xf0, 0x61, 0x00


	//----- nvinfo : EIATTR_KPARAM_INFO
	.align		4
.L_65:
        /*0028*/ 	.byte	0x04, 0x17
        /*002a*/ 	.short	(.L_67 - .L_66)
.L_66:
        /*002c*/ 	.word	0x00000000
        /*0030*/ 	.short	0x0007
        /*0032*/ 	.short	0x0060
        /*0034*/ 	.byte	0x00, 0xf0, 0x61, 0x00


	//----- nvinfo : EIATTR_KPARAM_INFO
	.align		4
.L_67:
        /*0038*/ 	.byte	0x04, 0x17
        /*003a*/ 	.short	(.L_69 - .L_68)
.L_68:
        /*003c*/ 	.word	0x00000000
        /*0040*/ 	.short	0x0006
        /*0042*/ 	.short	0x0054
        /*0044*/ 	.byte	0x00, 0xf0, 0x21, 0x00


	//----- nvinfo : EIATTR_KPARAM_INFO
	.align		4
.L_69:
        /*0048*/ 	.byte	0x04, 0x17
        /*004a*/ 	.short	(.L_71 - .L_70)
.L_70:
        /*004c*/ 	.word	0x00000000
        /*0050*/ 	.short	0x0005
        /*0052*/ 	.short	0x0050
        /*0054*/ 	.byte	0x00, 0xf0, 0x11, 0x00


	//----- nvinfo : EIATTR_KPARAM_INFO
	.align		4
.L_71:
        /*0058*/ 	.byte	0x04, 0x17
        /*005a*/ 	.short	(.L_73 - .L_72)
.L_72:
        /*005c*/ 	.word	0x00000000
        /*0060*/ 	.short	0x0004
        /*0062*/ 	.short	0x0038
        /*0064*/ 	.byte	0x00, 0xf0, 0x61, 0x00


	//----- nvinfo : EIATTR_KPARAM_INFO
	.align		4
.L_73:
        /*0068*/ 	.byte	0x04, 0x17
        /*006a*/ 	.short	(.L_75 - .L_74)
.L_74:
        /*006c*/ 	.word	0x00000000
        /*0070*/ 	.short	0x0003
        /*0072*/ 	.short	0x0030
        /*0074*/ 	.byte	0x00, 0xf0, 0x11, 0x00


	//----- nvinfo : EIATTR_KPARAM_INFO
	.align		4
.L_75:
        /*0078*/ 	.byte	0x04, 0x17
        /*007a*/ 	.short	(.L_77 - .L_76)
.L_76:
        /*007c*/ 	.word	0x00000000
        /*0080*/ 	.short	0x0002
        /*0082*/ 	.short	0x0018
        /*0084*/ 	.byte	0x00, 0xf0, 0x61, 0x00


	//----- nvinfo : EIATTR_KPARAM_INFO
	.align		4
.L_77:
        /*0088*/ 	.byte	0x04, 0x17
        /*008a*/ 	.short	(.L_79 - .L_78)
.L_78:
        /*008c*/ 	.word	0x00000000
        /*0090*/ 	.short	0x0001
        /*0092*/ 	.short	0x000c
        /*0094*/ 	.byte	0x00, 0xf0, 0x21, 0x00


	//----- nvinfo : EIATTR_KPARAM_INFO
	.align		4
.L_79:
        /*0098*/ 	.byte	0x04, 0x17
        /*009a*/ 	.short	(.L_81 - .L_80)
.L_80:
        /*009c*/ 	.word	0x00000000
        /*00a0*/ 	.short	0x0000
        /*00a2*/ 	.short	0x0000
        /*00a4*/ 	.byte	0x00, 0xf0, 0x31, 0x00


	//----- nvinfo : EIATTR_SPARSE_MMA_MASK
	.align		4
.L_81:
        /*00a8*/ 	.byte	0x03, 0x50
        /*00aa*/ 	.short	0x0000


	//----- nvinfo : EIATTR_MAXREG_COUNT
	.align		4
        /*00ac*/ 	.byte	0x03, 0x1b
        /*00ae*/ 	.short	0x00ff


	//----- nvinfo : EIATTR_MERCURY_ISA_VERSION
	.align		4
        /*00b0*/ 	.byte	0x03, 0x5f
        /*00b2*/ 	.short	0x0101


	//----- nvinfo : EIATTR_EXIT_INSTR_OFFSETS
	.align		4
        /*00b4*/ 	.byte	0x04, 0x1c
        /*00b6*/ 	.short	(.L_83 - .L_82)


	//   ....[0]....
.L_82:
        /*00b8*/ 	.word	0x00006a20


	//   ....[1]....
        /*00bc*/ 	.word	0x00006c00


	//   ....[2]....
        /*00c0*/ 	.word	0x00009300


	//   ....[3]....
        /*00c4*/ 	.word	0x00009500


	//----- nvinfo : EIATTR_CRS_STACK_SIZE
	.align		4
.L_83:
        /*00c8*/ 	.byte	0x04, 0x1e
        /*00ca*/ 	.short	(.L_85 - .L_84)
.L_84:
        /*00cc*/ 	.word	0x00000000


	//----- nvinfo : EIATTR_CBANK_PARAM_SIZE
	.align		4
.L_85:
        /*00d0*/ 	.byte	0x03, 0x19
        /*00d2*/ 	.short	0x0098


	//----- nvinfo : EIATTR_PARAM_CBANK
	.align		4
        /*00d4*/ 	.byte	0x04, 0x0a
        /*00d6*/ 	.short	(.L_87 - .L_86)
	.align		4
.L_86:
        /*00d8*/ 	.word	index@(.nv.constant0._ZN7cutlass9reference6device6kernel17GemmPlanarComplexINS_6half_tENS_6layout11ColumnMajorES4_S6_S4_S6_ffNS_16NumericConverterIS4_fLNS_15FloatRoundStyleE2EEENS_12multiply_addINS_7complexIfEESC_SC_EEEEvNS_4gemm9GemmCoordENSB_IT5_EENS_22TensorRefPlanarComplexIT_T0_EENS_16ComplexTransformENSI_IT1_T2_EESM_SH_NSI_IT3_T4_EESS_NSB_IT6_EE)
        /*00dc*/ 	.short	0x0210
        /*00de*/ 	.short	0x0098


	//----- nvinfo : EIATTR_SW_WAR
	.align		4
.L_87:
        /*00e0*/ 	.byte	0x04, 0x36
        /*00e2*/ 	.short	(.L_89 - .L_88)
.L_88:
        /*00e4*/ 	.word	0x00000008
.L_89:


//--------------------- .nv.info._ZN7cutlass9reference6device6kernel12BlockForEachINS_6half_tENS1_6detail17RandomUniformFuncIS4_EEEEvPT_mNT0_6ParamsE --------------------------
	.section	.nv.info._ZN7cutlass9reference6device6kernel12BlockForEachINS_6half_tENS1_6detail17RandomUniformFuncIS4_EEEEvPT_mNT0_6ParamsE,"",@"SHT_CUDA_INFO"
	.sectionflags	@""
	.align	4


	//----- nvinfo : EIATTR_CUDA_API_VERSION
	.align		4
        /*0000*/ 	.byte	0x04, 0x37
        /*0002*/ 	.short	(.L_91 - .L_90)
.L_90:
        /*0004*/ 	.word	0x00000082


	//----- nvinfo : EIATTR_KPARAM_INFO
	.align		4
.L_91:
        /*0008*/ 	.byte	0x04, 0x17
        /*000a*/ 	.short	(.L_93 - .L_92)
.L_92:
        /*000c*/ 	.word	0x00000000
        /*0010*/ 	.short	0x0002
        /*0012*/ 	.short	0x0010
        /*0014*/ 	.byte	0x00, 0xf0, 0xc1, 0x00


	//----- nvinfo : EIATTR_KPARAM_INFO
	.align		4
.L_93:
        /*0018*/ 	.byte	0x04, 0x17
        /*001a*/ 	.short	(.L_95 - .L_94)
.L_94:
        /*001c*/ 	.word	0x00000000
        /*0020*/ 	.short	0x0001
        /*0022*/ 	.short	0x0008
        /*0024*/ 	.byte	0x00, 0xf0, 0x21, 0x00


	//----- nvinfo : EIATTR_KPARAM_INFO
	.align		4
.L_95:
        /*0028*/ 	.byte	0x04, 0x17
        /*002a*/ 	.short	(.L_97 - .L_96)
.L_96:
        /*002c*/ 	.word	0x00000000
        /*0030*/ 	.short	0x0000
        /*0032*/ 	.short	0x0000
        /*0034*/ 	.byte	0x00, 0xf0, 0x21, 0x00


	//----- nvinfo : EIATTR_SPARSE_MMA_MASK
	.align		4
.L_97:
        /*0038*/ 	.byte	0x03, 0x50
        /*003a*/ 	.short	0x0000


	//----- nvinfo : EIATTR_MAXREG_COUNT
	.align		4
        /*003c*/ 	.byte	0x03, 0x1b
        /*003e*/ 	.short	0x00ff


	//----- nvinfo : EIATTR_MERCURY_ISA_VERSION
	.align		4
        /*0040*/ 	.byte	0x03, 0x5f
        /*0042*/ 	.short	0x0101


	//----- nvinfo : EIATTR_EXIT_INSTR_OFFSETS
	.align		4
        /*0044*/ 	.byte	0x04, 0x1c
        /*0046*/ 	.short	(.L_99 - .L_98)


	//   ....[0]....
.L_98:
        /*0048*/ 	.word	0x00001310


	//   ....[1]....
        /*004c*/ 	.word	0x00001c70


	//----- nvinfo : EIATTR_CRS_STACK_SIZE
	.align		4
.L_99:
        /*0050*/ 	.byte	0x04, 0x1e
        /*0052*/ 	.short	(.L_101 - .L_100)
.L_100:
        /*0054*/ 	.word	0x00000000


	//----- nvinfo : EIATTR_CBANK_PARAM_SIZE
	.align		4
.L_101:
        /*0058*/ 	.byte	0x03, 0x19
        /*005a*/ 	.short	0x0040


	//----- nvinfo : EIATTR_PARAM_CBANK
	.align		4
        /*005c*/ 	.byte	0x04, 0x0a
        /*005e*/ 	.short	(.L_103 - .L_102)
	.align		4
.L_102:
        /*0060*/ 	.word	index@(.nv.constant0._ZN7cutlass9reference6device6kernel12BlockForEachINS_6half_tENS1_6detail17RandomUniformFuncIS4_EEEEvPT_mNT0_6ParamsE)
        /*0064*/ 	.short	0x0210
        /*0066*/ 	.short	0x0040


	//----- nvinfo : EIATTR_SW_WAR
	.align		4
.L_103:
        /*0068*/ 	.byte	0x04, 0x36
        /*006a*/ 	.short	(.L_105 - .L_104)
.L_104:
        /*006c*/ 	.word	0x00000008
.L_105:


//--------------------- .nv.callgraph             --------------------------
	.section	.nv.callgraph,"",@"SHT_CUDA_CALLGRAPH"
	.align	4
	.sectionentsize	8
	.align		4
        /*0000*/ 	.word	0x00000000
	.align		4
        /*0004*/ 	.word	0xffffffff
	.align		4
        /*0008*/ 	.word	0x00000000
	.align		4
        /*000c*/ 	.word	0xfffffffe
	.align		4
        /*0010*/ 	.word	0x00000000
	.align		4
        /*0014*/ 	.word	0xfffffffd
	.align		4
        /*0018*/ 	.word	0x00000000
	.align		4
        /*001c*/ 	.word	0xfffffffc


//--------------------- .nv.constant4             --------------------------
	.section	.nv.constant4,"a",@progbits
	.align	8
	.align		8
.nv.constant4:
        /*0000*/ 	.dword	precalc_xorwow_matrix
	.align		8
        /*0008*/ 	.dword	precalc_xorwow_offset_matrix
	.align		8
        /*0010*/ 	.dword	mrg32k3aM1
	.align		8
        /*0018*/ 	.dword	mrg32k3aM2
	.align		8
        /*0020*/ 	.dword	mrg32k3aM1SubSeq
	.align		8
        /*0028*/ 	.dword	mrg32k3aM2SubSeq
	.align		8
        /*0030*/ 	.dword	mrg32k3aM1Seq
	.align		8
        /*0038*/ 	.dword	mrg32k3aM2Seq
	.align		8
        /*0040*/ 	.dword	_ZN30_INTERNAL_a653d431_4_k_cu_main4cuda3std3__45__cpo5beginE
	.align		8
        /*0048*/ 	.dword	_ZN30_INTERNAL_a653d431_4_k_cu_main4cuda3std3__45__cpo3endE
	.align		8
        /*0050*/ 	.dword	_ZN30_INTERNAL_a653d431_4_k_cu_main4cuda3std3__45__cpo6cbeginE
	.align		8
        /*0058*/ 	.dword	_ZN30_INTERNAL_a653d431_4_k_cu_main4cuda3std3__45__cpo4cendE
	.align		8
        /*0060*/ 	.dword	_ZN30_INTERNAL_a653d431_4_k_cu_main4cuda3std3__432_GLOBAL__N__a653d431_4_k_cu_main6ignoreE
	.align		8
        /*0068*/ 	.dword	_ZN30_INTERNAL_a653d431_4_k_cu_main4cuda3std3__419piecewise_constructE
	.align		8
        /*0070*/ 	.dword	_ZN30_INTERNAL_a653d431_4_k_cu_main4cuda3std3__48in_placeE
	.align		8
        /*0078*/ 	.dword	_ZN30_INTERNAL_a653d431_4_k_cu_main4cuda3std6ranges3__45__cpo4swapE
	.align		8
        /*0080*/ 	.dword	_ZN30_INTERNAL_a653d431_4_k_cu_main4cuda3std6ranges3__45__cpo9iter_moveE
	.align		8
        /*0088*/ 	.dword	_ZN30_INTERNAL_a653d431_4_k_cu_main4cute7productE
	.align		8
        /*0090*/ 	.dword	_ZN30_INTERNAL_a653d431_4_k_cu_main4cute1_E


//--------------------- .nv.constant3             --------------------------
	.section	.nv.constant3,"a",@progbits
	.align	8
.nv.constant3:
	.type		__cr_lgamma_table,@object
	.size		__cr_lgamma_table,(.L_8 - __cr_lgamma_table)
__cr_lgamma_table:
        /*0000*/ 	.byte	0x00, 0x00, 0x00, 0x00, 0x00, 0x00, 0x00, 0x00, 0x00, 0x00, 0x00, 0x00, 0x00, 0x00, 0x00, 0x00
        /*0010*/ 	.byte	0xef, 0x39, 0xfa, 0xfe, 0x42, 0x2e, 0xe6, 0x3f, 0x02, 0x20, 0x2a, 0xfa, 0x0b, 0xab, 0xfc, 0x3f
        /*0020*/ 	.byte	0xf9, 0x2c, 0x92, 0x7c, 0xa7, 0x6c, 0x09, 0x40, 0xc9, 0x79, 0x44, 0x3c, 0x64, 0x26, 0x13, 0x40
        /*0030*/ 	.byte	0xca, 0x01, 0xcf, 0x3a, 0x27, 0x51, 0x1a, 0x40, 0x30, 0xcc, 0x2d, 0xf3, 0xe1, 0x0c, 0x21, 0x40
        /*0040*/ 	.byte	0x0d, 0xb7, 0xfc, 0x82, 0x8e, 0x35, 0x25, 0x40
.L_8:


//--------------------- .text._ZN7cutlass9reference6device6kernel27BlockCompareRelativelyEqualINS_6half_tEEEvPiPKT_S8_mS6_S6_ --------------------------
	.section	.text._ZN7cutlass9reference6device6kernel27BlockCompareRelativelyEqualINS_6half_tEEEvPiPKT_S8_mS6_S6_,"ax",@progbits
	.align	128
        .global         _ZN7cutlass9reference6device6kernel27BlockCompareRelativelyEqualINS_6half_tEEEvPiPKT_S8_mS6_S6_
        .type           _ZN7cutlass9reference6device6kernel27BlockCompareRelativelyEqualINS_6half_tEEEvPiPKT_S8_mS6_S6_,@function
        .size           _ZN7cutlass9reference6device6kernel27BlockCompareRelativelyEqualINS_6half_tEEEvPiPKT_S8_mS6_S6_,(.L_x_107 - _ZN7cutlass9reference6device6kernel27BlockCompareRelativelyEqualINS_6half_tEEEvPiPKT_S8_mS6_S6_)
        .other          _ZN7cutlass9reference6device6kernel27BlockCompareRelativelyEqualINS_6half_tEEEvPiPKT_S8_mS6_S6_,@"STO_CUDA_ENTRY STV_DEFAULT"
_ZN7cutlass9reference6device6kernel27BlockCompareRelativelyEqualINS_6half_tEEEvPiPKT_S8_mS6_S6_:
.text._ZN7cutlass9reference6device6kernel27BlockCompareRelativelyEqualINS_6half_tEEEvPiPKT_S8_mS6_S6_:
[----:B------:R-:W-:Y:S01]  /*0000*/  LDC R1, c[0x0][0x28] ;  /* 0x00000a00ff017b82 */ /* 0x000fe20000000800 */
[----:B------:R-:W0:Y:S07]  /*0010*/  S2R R3, SR_TID.X ;  /* 0x0000000000037919 */ /* 0x000e2e0000002100 */
[----:B------:R-:W0:Y:S08]  /*0020*/  S2UR UR4, SR_CTAID.X ;  /* 0x00000000000479c3 */ /* 0x000e300000002500 */
[----:B------:R-:W0:Y:S02]  /*0030*/  LDC R2, c[0x0][RZ] ;  /* 0x00000000ff027b82 */ /* 0x000e240000000800 */
[----:B0-----:R-:W-:Y:S01]  /*0040*/  IMAD R0, R2, UR4, R3 ;  /* 0x0000000402007c24 */ /* 0x001fe2000f8e0203 */
[----:B------:R-:W-:-:S04]  /*0050*/  ULDC.64 UR4, c[0x0][0x228] ;  /* 0x00008a0000047ab9 */ /* 0x000fc80000000a00 */
[----:B------:R-:W-:-:S04]  /*0060*/  ISETP.GE.U32.AND P0, PT, R0, UR4, PT ;  /* 0x0000000400007c0c */ /* 0x000fc8000bf06070 */
[----:B------:R-:W-:-:S13]  /*0070*/  ISETP.GE.U32.AND.EX P0, PT, RZ, UR5, PT, P0 ;  /* 0x00000005ff007c0c */ /* 0x000fda000bf06100 */
[----:B------:R-:W-:Y:S05]  /*0080*/  @P0 EXIT ;  /* 0x000000000000094d */ /* 0x000fea0003800000 */
[----:B------:R-:W0:Y:S01]  /*0090*/  LDC R6, c[0x0][0x230] ;  /* 0x00008c00ff067b82 */ /* 0x000e220000000800 */
[----:B------:R-:W-:Y:S01]  /*00a0*/  ULDC UR4, c[0x0][0xc] ;  /* 0x0000030000047ab9 */ /* 0x000fe20000000800 */
[----:B------:R-:W-:Y:S01]  /*00b0*/  IMAD.MOV.U32 R8, RZ, RZ, RZ ;  /* 0x000000ffff087224 */ /* 0x000fe200078e00ff */
[----:B------:R-:W-:Y:S01]  /*00c0*/  ULDC.64 UR6, c[0x0][0x208] ;  /* 0x0000820000067ab9 */ /* 0x000fe20000000a00 */
[----:B------:R-:W-:Y:S01]  /*00d0*/  IMAD.MOV.U32 R7, RZ, RZ, R0 ;  /* 0x000000ffff077224 */ /* 0x000fe200078e0000 */
[----:B------:R-:W-:Y:S01]  /*00e0*/  ULDC.U16 UR10, c[0x0][0x232] ;  /* 0x00008c80000a7ab9 */ /* 0x000fe20000000400 */
[----:B------:R-:W-:Y:S01]  /*00f0*/  IMAD R0, R2, UR4, RZ ;  /* 0x0000000402007c24 */ /* 0x000fe2000f8e02ff */
[----:B------:R-:W-:Y:S01]  /*0100*/  ULDC.U16 UR11, c[0x0][0x230] ;  /* 0x00008c00000b7ab9 */ /* 0x000fe20000000400 */
[----:B------:R-:W-:Y:S01]  /*0110*/  ULDC.64 UR12, c[0x0][0x228] ;  /* 0x00008a00000c7ab9 */ /* 0x000fe20000000a00 */
[----:B------:R-:W-:Y:S01]  /*0120*/  ULDC.64 UR4, c[0x0][0x220] ;  /* 0x0000880000047ab9 */ /* 0x000fe20000000a00 */
[----:B------:R-:W-:Y:S01]  /*0130*/  ULDC.64 UR8, c[0x0][0x218] ;  /* 0x0000860000087ab9 */ /* 0x000fe20000000a00 */
[----:B0-----:R-:W-:-:S07]  /*0140*/  HMUL2 R6, R6.H0_H0, R6.H1_H1 ;  /* 0x3000000606067232 */ /* 0x001fce0000000800 */
.L_x_7:
[C---:B------:R-:W-:Y:S01]  /*0150*/  IMAD.SHL.U32 R4, R7.reuse, 0x2, RZ ;  /* 0x0000000207047824 */ /* 0x040fe200078e00ff */
[----:B------:R-:W-:-:S04]  /*0160*/  SHF.L.U64.HI R5, R7, 0x1, R8 ;  /* 0x0000000107057819 */ /* 0x000fc80000010208 */
[C---:B------:R-:W-:Y:S02]  /*0170*/  IADD3 R2, P1, R4.reuse, UR8, RZ ;  /* 0x0000000804027c10 */ /* 0x040fe4000ff3e0ff */
[----:B------:R-:W-:Y:S02]  /*0180*/  IADD3 R4, P0, R4, UR4, RZ ;  /* 0x0000000404047c10 */ /* 0x000fe4000ff1e0ff */
[C---:B------:R-:W-:Y:S02]  /*0190*/  IADD3.X R3, R5.reuse, UR9, RZ, P1, !PT ;  /* 0x0000000905037c10 */ /* 0x040fe40008ffe4ff */
[----:B------:R-:W-:-:S04]  /*01a0*/  IADD3.X R5, R5, UR5, RZ, P0, !PT ;  /* 0x0000000505057c10 */ /* 0x000fc800087fe4ff */
[----:B------:R-:W2:Y:S04]  /*01b0*/  LDG.E.U16 R3, desc[UR6][R2.64] ;  /* 0x0000000602037981 */ /* 0x000ea8000c1e1500 */
[----:B------:R-:W2:Y:S01]  /*01c0*/  LDG.E.U16 R4, desc[UR6][R4.64] ;  /* 0x0000000604047981 */ /* 0x000ea2000c1e1500 */
[----:B------:R-:W-:Y:S01]  /*01d0*/  BSSY B0, `(.L_x_0) ;  /* 0x0000019000007945 */ /* 0x000fe20003800000 */
[----:B--2---:R-:W-:-:S13]  /*01e0*/  HSETP2.NEU.AND P0, PT, R3.H0_H0, R4.H0_H0, PT ;  /* 0x2000000403007234 */ /* 0x004fda0003f0d800 */
[----:B------:R-:W-:Y:S05]  /*01f0*/  @!P0 BRA `(.L_x_1) ;  /* 0x0000000000588947 */ /* 0x000fea0003800000 */
[C---:B------:R-:W-:Y:S01]  /*0200*/  HSETP2.NEU.AND P0, PT, R3.reuse.H0_H0, RZ.H0_H0, PT ;  /* 0x200000ff03007234 */ /* 0x040fe20003f0d800 */
[----:B------:R-:W-:Y:S01]  /*0210*/  HADD2 R2, R3.H0_H0, -R4.H0_H0 ;  /* 0xa000000403027230 */ /* 0x000fe20000000800 */
[----:B------:R-:W-:Y:S04]  /*0220*/  BSSY B1, `(.L_x_2) ;  /* 0x0000010000017945 */ /* 0x000fe80003800000 */
[----:B------:R-:W-:-:S07]  /*0230*/  LOP3.LUT R5, R2, 0x7fff, RZ, 0xc0, !PT ;  /* 0x00007fff02057812 */ /* 0x000fce00078ec0ff */
[----:B------:R-:W-:Y:S05]  /*0240*/  @!P0 BRA `(.L_x_3) ;  /* 0x00000000001c8947 */ /* 0x000fea0003800000 */
[----:B------:R-:W-:Y:S02]  /*0250*/  LOP3.LUT R2, R3, 0x7fff, RZ, 0xc0, !PT ;  /* 0x00007fff03027812 */ /* 0x000fe400078ec0ff */
[----:B------:R-:W-:Y:S02]  /*0260*/  LOP3.LUT R3, R4, 0x7fff, RZ, 0xc0, !PT ;  /* 0x00007fff04037812 */ /* 0x000fe400078ec0ff */
[----:B------:R-:W-:-:S03]  /*0270*/  HSETP2.NEU.AND P0, PT, R4.H0_H0, RZ.H0_H0, PT ;  /* 0x200000ff04007234 */ /* 0x000fc60003f0d800 */
[----:B------:R-:W-:-:S05]  /*0280*/  HADD2 R2, R2.H0_H0, R3.H0_H0 ;  /* 0x2000000302027230 */ /* 0x000fca0000000800 */
[----:B------:R-:W-:-:S05]  /*0290*/  HSETP2.GEU.AND P1, PT, R2.H0_H0, UR10.H0_H0, PT ;  /* 0x2000000a02007e34 */ /* 0x000fca000bf2e800 */
[----:B------:R-:W-:-:S13]  /*02a0*/  PLOP3.LUT P0, PT, P0, P1, PT, 0x80, 0x0 ;  /* 0x000000000000781c */ /* 0x000fda0000703070 */
[----:B------:R-:W-:Y:S05]  /*02b0*/  @P0 BRA `(.L_x_4) ;  /* 0x00000000000c0947 */ /* 0x000fea0003800000 */
.L_x_3:
[----:B------:R-:W-:-:S05]  /*02c0*/  HSETP2.GEU.AND P0, PT, R5.H0_H0, R6.H0_H0, PT ;  /* 0x2000000605007234 */ /* 0x000fca0003f0e800 */
[----:B------:R-:W-:Y:S01]  /*02d0*/  SEL R2, RZ, 0x1, P0 ;  /* 0x00000001ff027807 */ /* 0x000fe20000000000 */
[----:B------:R-:W-:Y:S07]  /*02e0*/  BRA `(.L_x_5) ;  /* 0x00000000000c7947 */ /* 0x000fee0003800000 */
.L_x_4:
[----:B------:R-:W-:-:S05]  /*02f0*/  HMUL2 R2, R2.H0_H0, UR11.H0_H0 ;  /* 0x2000000b02027c32 */ /* 0x000fca0008000800 */
[----:B------:R-:W-:-:S05]  /*0300*/  HSETP2.GEU.AND P0, PT, R5.H0_H0, R2.H0_H0, PT ;  /* 0x2000000205007234 */ /* 0x000fca0003f0e800 */
[----:B------:R-:W-:-:S08]  /*0310*/  SEL R2, RZ, 0x1, P0 ;  /* 0x00000001ff027807 */ /* 0x000fd00000000000 */
.L_x_5:
[----:B------:R-:W-:Y:S05]  /*0320*/  BSYNC B1 ;  /* 0x0000000000017941 */ /* 0x000fea0003800000 */
.L_x_2:
[----:B------:R-:W-:-:S04]  /*0330*/  PRMT R2, R2, 0x9910, RZ ;  /* 0x0000991002027816 */ /* 0x000fc800000000ff */
[----:B------:R-:W-:-:S13]  /*0340*/  ISETP.NE.AND P0, PT, R2, RZ, PT ;  /* 0x000000ff0200720c */ /* 0x000fda0003f05270 */
[----:B------:R-:W-:Y:S05]  /*0350*/  @!P0 BRA `(.L_x_6) ;  /* 0x00000000001c8947 */ /* 0x000fea0003800000 */
.L_x_1:
[----:B------:R-:W-:Y:S05]  /*0360*/  BSYNC B0 ;  /* 0x0000000000007941 */ /* 0x000fea0003800000 */
.L_x_0:
[----:B------:R-:W-:-:S05]  /*0370*/  IADD3 R7, P0, R0, R7, RZ ;  /* 0x0000000700077210 */ /* 0x000fca0007f1e0ff */
[----:B------:R-:W-:Y:S01]  /*0380*/  IMAD.X R8, RZ, RZ, R8, P0 ;  /* 0x000000ffff087224 */ /* 0x000fe200000e0608 */
[----:B------:R-:W-:-:S04]  /*0390*/  ISETP.GE.U32.AND P0, PT, R7, UR12, PT ;  /* 0x0000000c07007c0c */ /* 0x000fc8000bf06070 */
[----:B------:R-:W-:-:S13]  /*03a0*/  ISETP.GE.U32.AND.EX P0, PT, R8, UR13, PT, P0 ;  /* 0x0000000d08007c0c */ /* 0x000fda000bf06100 */
[----:B------:R-:W-:Y:S05]  /*03b0*/  @!P0 BRA `(.L_x_7) ;  /* 0xfffffffc00648947 */ /* 0x000fea000383ffff */
[----:B------:R-:W-:Y:S05]  /*03c0*/  EXIT ;  /* 0x000000000000794d */ /* 0x000fea0003800000 */
.L_x_6:
[----:B------:R-:W0:Y:S02]  /*03d0*/  LDC.64 R2, c[0x0][0x210] ;  /* 0x00008400ff027b82 */ /* 0x000e240000000a00 */
[----:B0-----:R-:W-:Y:S01]  /*03e0*/  STG.E desc[UR6][R2.64], RZ ;  /* 0x000000ff02007986 */ /* 0x001fe2000c101906 */
[----:B------:R-:W-:Y:S05]  /*03f0*/  EXIT ;  /* 0x000000000000794d */ /* 0x000fea0003800000 */
.L_x_8:
[----:B------:R-:W-:-:S00]  /*0400*/  BRA `(.L_x_8) ;  /* 0xfffffffc00fc7947 */ /* 0x000fc0000383ffff */
[----:B------:R-:W-:-:S00]  /*0410*/  NOP ;  /* 0x0000000000007918 */ /* 0x000fc00000000000 */
        /* <DEDUP_REMOVED lines=14> */
.L_x_107:


//--------------------- .text._ZN7cutlass9reference6device6kernel17GemmPlanarComplexINS_6half_tENS_6layout11ColumnMajorES4_S6_S4_S6_ffNS_16NumericConverterIS4_fLNS_15FloatRoundStyleE2EEENS_12multiply_addINS_7complexIfEESC_SC_EEEEvNS_4gemm9GemmCoordENSB_IT5_EENS_22TensorRefPlanarComplexIT_T0_EENS_16ComplexTransformENSI_IT1_T2_EESM_SH_NSI_IT3_T4_EESS_NSB_IT6_EE --------------------------
	.section	.text._ZN7cutlass9reference6device6kernel17GemmPlanarComplexINS_6half_tENS_6layout11ColumnMajorES4_S6_S4_S6_ffNS_16NumericConverterIS4_fLNS_15FloatRoundStyleE2EEENS_12multiply_addINS_7complexIfEESC_SC_EEEEvNS_4gemm9GemmCoordENSB_IT5_EENS_22TensorRefPlanarComplexIT_T0_EENS_16ComplexTransformENSI_IT1_T2_EESM_SH_NSI_IT3_T4_EESS_NSB_IT6_EE,"ax",@progbits
	.align	128
        .global         _ZN7cutlass9reference6device6kernel17GemmPlanarComplexINS_6half_tENS_6layout11ColumnMajorES4_S6_S4_S6_ffNS_16NumericConverterIS4_fLNS_15FloatRoundStyleE2EEENS_12multiply_addINS_7complexIfEESC_SC_EEEEvNS_4gemm9GemmCoordENSB_IT5_EENS_22TensorRefPlanarComplexIT_T0_EENS_16ComplexTransformENSI_IT1_T2_EESM_SH_NSI_IT3_T4_EESS_NSB_IT6_EE
        .type           _ZN7cutlass9reference6device6kernel17GemmPlanarComplexINS_6half_tENS_6layout11ColumnMajorES4_S6_S4_S6_ffNS_16NumericConverterIS4_fLNS_15FloatRoundStyleE2EEENS_12multiply_addINS_7complexIfEESC_SC_EEEEvNS_4gemm9GemmCoordENSB_IT5_EENS_22TensorRefPlanarComplexIT_T0_EENS_16ComplexTransformENSI_IT1_T2_EESM_SH_NSI_IT3_T4_EESS_NSB_IT6_EE,@function
        .size           _ZN7cutlass9reference6device6kernel17GemmPlanarComplexINS_6half_tENS_6layout11ColumnMajorES4_S6_S4_S6_ffNS_16NumericConverterIS4_fLNS_15FloatRoundStyleE2EEENS_12multiply_addINS_7complexIfEESC_SC_EEEEvNS_4gemm9GemmCoordENSB_IT5_EENS_22TensorRefPlanarComplexIT_T0_EENS_16ComplexTransformENSI_IT1_T2_EESM_SH_NSI_IT3_T4_EESS_NSB_IT6_EE,(.L_x_108 - _ZN7cutlass9reference6device6kernel17GemmPlanarComplexINS_6half_tENS_6layout11ColumnMajorES4_S6_S4_S6_ffNS_16NumericConverterIS4_fLNS_15FloatRoundStyleE2EEENS_12multiply_addINS_7complexIfEESC_SC_EEEEvNS_4gemm9GemmCoordENSB_IT5_EENS_22TensorRefPlanarComplexIT_T0_EENS_16ComplexTransformENSI_IT1_T2_EESM_SH_NSI_IT3_T4_EESS_NSB_IT6_EE)
        .other          _ZN7cutlass9reference6device6kernel17GemmPlanarComplexINS_6half_tENS_6layout11ColumnMajorES4_S6_S4_S6_ffNS_16NumericConverterIS4_fLNS_15FloatRoundStyleE2EEENS_12multiply_addINS_7complexIfEESC_SC_EEEEvNS_4gemm9GemmCoordENSB_IT5_EENS_22TensorRefPlanarComplexIT_T0_EENS_16ComplexTransformENSI_IT1_T2_EESM_SH_NSI_IT3_T4_EESS_NSB_IT6_EE,@"STO_CUDA_ENTRY STV_DEFAULT"
_ZN7cutlass9reference6device6kernel17GemmPlanarComplexINS_6half_tENS_6layout11ColumnMajorES4_S6_S4_S6_ffNS_16NumericConverterIS4_fLNS_15FloatRoundStyleE2EEENS_12multiply_addINS_7complexIfEESC_SC_EEEEvNS_4gemm9GemmCoordENSB_IT5_EENS_22TensorRefPlanarComplexIT_T0_EENS_16ComplexTransformENSI_IT1_T2_EESM_SH_NSI_IT3_T4_EESS_NSB_IT6_EE:
.text._ZN7cutlass9reference6device6kernel17GemmPlanarComplexINS_6half_tENS_6layout11ColumnMajorES4_S6_S4_S6_ffNS_16NumericConverterIS4_fLNS_15FloatRoundStyleE2EEENS_12multiply_addINS_7complexIfEESC_SC_EEEEvNS_4gemm9GemmCoordENSB_IT5_EENS_22TensorRefPlanarComplexIT_T0_EENS_16ComplexTransformENSI_IT1_T2_EESM_SH_NSI_IT3_T4_EESS_NSB_IT6_EE:
[----:B------:R-:W-:Y:S08]  /*0000*/  LDC R1, c[0x0][0x28] ;  /* 0x00000a00ff017b82 */ /* 0x000ff00000000800 */
[----:B------:R-:W0:Y:S01]  /*0010*/  LDC R0, c[0x0][0x218] ;  /* 0x00008600ff007b82 */ /* 0x000e220000000800 */
[----:B------:R-:W1:Y:S01]  /*0020*/  S2R R3, SR_CTAID.X ;  /* 0x0000000000037919 */ /* 0x000e620000002500 */
[----:B------:R-:W-:Y:S01]  /*0030*/  ULDC UR5, c[0x0][0x0] ;  /* 0x0000000000057ab9 */ /* 0x000fe20000000800 */
[----:B------:R-:W-:Y:S01]  /*0040*/  ULDC UR4, c[0x0][0x4] ;  /* 0x0000010000047ab9 */ /* 0x000fe20000000800 */
[----:B------:R-:W-:Y:S01]  /*0050*/  ULDC.64 UR8, c[0x0][0x2a0] ;  /* 0x0000a80000087ab9 */ /* 0x000fe20000000a00 */
[----:B------:R-:W1:Y:S01]  /*0060*/  S2R R48, SR_TID.X ;  /* 0x0000000000307919 */ /* 0x000e620000002100 */
[----:B------:R-:W-:Y:S01]  /*0070*/  MOV R44, UR8 ;  /* 0x00000008002c7c02 */ /* 0x000fe20008000f00 */
[----:B------:R-:W-:Y:S01]  /*0080*/  IMAD.U32 R43, RZ, RZ, UR9 ;  /* 0x00000009ff2b7e24 */ /* 0x000fe2000f8e00ff */
[----:B------:R-:W-:Y:S01]  /*0090*/  MOV R42, UR9 ;  /* 0x00000009002a7c02 */ /* 0x000fe20008000f00 */
[----:B------:R-:W2:Y:S01]  /*00a0*/  S2R R2, SR_CTAID.Y ;  /* 0x0000000000027919 */ /* 0x000ea20000002600 */
[----:B------:R-:W-:Y:S01]  /*00b0*/  IMAD.U32 R41, RZ, RZ, UR8 ;  /* 0x00000008ff297e24 */ /* 0x000fe2000f8e00ff */
[----:B------:R-:W-:Y:S01]  /*00c0*/  MOV R40, UR9 ;  /* 0x0000000900287c02 */ /* 0x000fe20008000f00 */
[----:B------:R-:W-:Y:S01]  /*00d0*/  IMAD.U32 R39, RZ, RZ, UR8 ;  /* 0x00000008ff277e24 */ /* 0x000fe2000f8e00ff */
[----:B------:R-:W2:Y:S01]  /*00e0*/  S2R R45, SR_TID.Y ;  /* 0x00000000002d7919 */ /* 0x000ea20000002200 */
[----:B------:R-:W-:Y:S01]  /*00f0*/  MOV R38, UR9 ;  /* 0x0000000900267c02 */ /* 0x000fe20008000f00 */
[----:B------:R-:W-:Y:S01]  /*0100*/  IMAD.U32 R37, RZ, RZ, UR8 ;  /* 0x00000008ff257e24 */ /* 0x000fe2000f8e00ff */
        /* <DEDUP_REMOVED lines=8> */
[----:B0-----:R-:W-:Y:S01]  /*0190*/  ISETP.GE.AND P0, PT, R0, 0x1, PT ;  /* 0x000000010000780c */ /* 0x001fe20003f06270 */
        /* <DEDUP_REMOVED lines=12> */
[----:B-1----:R-:W-:Y:S01]  /*0260*/  IMAD R48, R3, UR5, R48 ;  /* 0x0000000503307c24 */ /* 0x002fe2000f8e0230 */
[----:B------:R-:W-:Y:S01]  /*0270*/  MOV R16, UR9 ;  /* 0x0000000900107c02 */ /* 0x000fe20008000f00 */
[----:B------:R-:W-:Y:S01]  /*0280*/  IMAD.U32 R15, RZ, RZ, UR8 ;  /* 0x00000008ff0f7e24 */ /* 0x000fe2000f8e00ff */
[----:B------:R-:W-:Y:S01]  /*0290*/  MOV R14, UR9 ;  /* 0x00000009000e7c02 */ /* 0x000fe20008000f00 */
[----:B------:R-:W-:Y:S01]  /*02a0*/  IMAD.U32 R13, RZ, RZ, UR8 ;  /* 0x00000008ff0d7e24 */ /* 0x000fe2000f8e00ff */
[----:B------:R-:W-:Y:S01]  /*02b0*/  ULDC.64 UR6, c[0x0][0x208] ;  /* 0x0000820000067ab9 */ /* 0x000fe20000000a00 */
[----:B------:R-:W-:Y:S01]  /*02c0*/  SHF.L.U32 R48, R48, 0x2, RZ ;  /* 0x0000000230307819 */ /* 0x000fe200000006ff */
[----:B--2---:R-:W-:-:S05]  /*02d0*/  IMAD R45, R2, UR4, R45 ;  /* 0x00000004022d7c24 */ /* 0x004fca000f8e022d */
[----:B------:R-:W-:Y:S01]  /*02e0*/  SHF.L.U32 R45, R45, 0x2, RZ ;  /* 0x000000022d2d7819 */ /* 0x000fe200000006ff */
[----:B------:R-:W-:Y:S06]  /*02f0*/  @!P0 BRA `(.L_x_9) ;  /* 0x0000004400cc8947 */ /* 0x000fec0003800000 */
[C---:B------:R-:W-:Y:S01]  /*0300*/  VIADD R2, R45.reuse, 0x1 ;  /* 0x000000012d027836 */ /* 0x040fe20000000000 */
[----:B------:R-:W-:Y:S01]  /*0310*/  ULDC.64 UR10, c[0x0][0x250] ;  /* 0x00009400000a7ab9 */ /* 0x000fe20000000a00 */
[----:B------:R-:W-:Y:S01]  /*0320*/  SHF.R.S32.HI R76, RZ, 0x1f, R45 ;  /* 0x0000001fff4c7819 */ /* 0x000fe2000001142d */
[C---:B------:R-:W-:Y:S01]  /*0330*/  IMAD.WIDE.U32 R8, R45.reuse, UR10, RZ ;  /* 0x0000000a2d087c25 */ /* 0x040fe2000f8e00ff */
[C---:B------:R-:W-:Y:S01]  /*0340*/  IADD3 R6, R45.reuse, 0x2, RZ ;  /* 0x000000022d067810 */ /* 0x040fe20007ffe0ff */
[----:B------:R-:W-:Y:S01]  /*0350*/  ULDC.64 UR4, c[0x0][0x258] ;  /* 0x0000960000047ab9 */ /* 0x000fe20000000a00 */
[----:B------:R-:W-:Y:S01]  /*0360*/  SHF.R.S32.HI R5, RZ, 0x1f, R2 ;  /* 0x0000001fff057819 */ /* 0x000fe20000011402 */
[----:B------:R-:W-:Y:S01]  /*0370*/  IMAD R76, R76, UR10, RZ ;  /* 0x0000000a4c4c7c24 */ /* 0x000fe2000f8e02ff */
[----:B------:R-:W-:Y:S01]  /*0380*/  IADD3 R10, R45, 0x3, RZ ;  /* 0x000000032d0a7810 */ /* 0x000fe20007ffe0ff */
[----:B------:R-:W-:Y:S01]  /*0390*/  USHF.L.U64.HI UR12, UR4, 0x1, UR5 ;  /* 0x00000001040c7899 */ /* 0x000fe20008010205 */
[----:B------:R-:W-:Y:S01]  /*03a0*/  VIADD R11, R48, 0x2 ;  /* 0x00000002300b7836 */ /* 0x000fe20000000000 */
[----:B------:R-:W-:Y:S01]  /*03b0*/  USHF.L.U32 UR13, UR4, 0x1, URZ ;  /* 0x00000001040d7899 */ /* 0x000fe2000800063f */
[----:B------:R-:W-:Y:S01]  /*03c0*/  IMAD R5, R5, UR10, RZ ;  /* 0x0000000a05057c24 */ /* 0x000fe2000f8e02ff */
[----:B------:R-:W-:Y:S01]  /*03d0*/  MOV R42, UR9 ;  /* 0x00000009002a7c02 */ /* 0x000fe20008000f00 */
[----:B------:R-:W-:Y:S01]  /*03e0*/  IMAD R76, R45, UR11, R76 ;  /* 0x0000000b2d4c7c24 */ /* 0x000fe2000f8e024c */
[----:B------:R-:W-:Y:S01]  /*03f0*/  ULDC.64 UR4, c[0x0][0x238] ;  /* 0x00008e0000047ab9 */ /* 0x000fe20000000a00 */
[C---:B------:R-:W-:Y:S01]  /*0400*/  IMAD R5, R2.reuse, UR11, R5 ;  /* 0x0000000b02057c24 */ /* 0x040fe2000f8e0205 */
[----:B------:R-:W-:Y:S01]  /*0410*/  USHF.L.U64.HI UR14, UR4, 0x1, UR5 ;  /* 0x00000001040e7899 */ /* 0x000fe20008010205 */
[----:B------:R-:W-:Y:S01]  /*0420*/  IMAD.WIDE.U32 R2, R2, UR10, RZ ;  /* 0x0000000a02027c25 */ /* 0x000fe2000f8e00ff */
[----:B------:R-:W-:Y:S01]  /*0430*/  MOV R39, UR8 ;  /* 0x0000000800277c02 */ /* 0x000fe20008000f00 */
[----:B------:R-:W-:Y:S01]  /*0440*/  UMOV UR17, URZ ;  /* 0x0000003f00117c82 */ /* 0x000fe20008000000 */
[----:B------:R-:W-:Y:S01]  /*0450*/  MOV R37, UR8 ;  /* 0x0000000800257c02 */ /* 0x000fe20008000f00 */
[----:B------:R-:W-:Y:S01]  /*0460*/  IMAD.IADD R88, R3, 0x1, R5 ;  /* 0x0000000103587824 */ /* 0x000fe200078e0205 */
[----:B------:R-:W-:Y:S01]  /*0470*/  SHF.R.S32.HI R3, RZ, 0x1f, R6 ;  /* 0x0000001fff037819 */ /* 0x000fe20000011406 */
[----:B------:R-:W-:Y:S01]  /*0480*/  IMAD.IADD R76, R9, 0x1, R76 ;  /* 0x00000001094c7824 */ /* 0x000fe200078e024c */
[----:B------:R-:W-:Y:S01]  /*0490*/  SHF.R.S32.HI R5, RZ, 0x1f, R10 ;  /* 0x0000001fff057819 */ /* 0x000fe2000001140a */
[----:B------:R-:W-:Y:S01]  /*04a0*/  IMAD.SHL.U32 R89, R2, 0x2, RZ ;  /* 0x0000000202597824 */ /* 0x000fe200078e00ff */
[----:B------:R-:W-:Y:S01]  /*04b0*/  IADD3 R9, R48, 0x3, RZ ;  /* 0x0000000330097810 */ /* 0x000fe20007ffe0ff */
[----:B------:R-:W-:Y:S01]  /*04c0*/  IMAD R3, R3, UR10, RZ ;  /* 0x0000000a03037c24 */ /* 0x000fe2000f8e02ff */
[----:B------:R-:W-:Y:S01]  /*04d0*/  SHF.L.U64.HI R88, R2, 0x1, R88 ;  /* 0x0000000102587819 */ /* 0x000fe20000010258 */
[----:B------:R-:W-:Y:S01]  /*04e0*/  IMAD R5, R5, UR10, RZ ;  /* 0x0000000a05057c24 */ /* 0x000fe2000f8e02ff */
[----:B------:R-:W-:Y:S01]  /*04f0*/  SHF.L.U64.HI R76, R8, 0x1, R76 ;  /* 0x00000001084c7819 */ /* 0x000fe2000001024c */
[C---:B------:R-:W-:Y:S01]  /*0500*/  IMAD R92, R6.reuse, UR11, R3 ;  /* 0x0000000b065c7c24 */ /* 0x040fe2000f8e0203 */
[----:B------:R-:W-:Y:S01]  /*0510*/  IADD3 R91, P2, R89, UR13, RZ ;  /* 0x0000000d595b7c10 */ /* 0x000fe2000ff5e0ff */
[----:B------:R-:W-:Y:S01]  /*0520*/  IMAD.WIDE.U32 R6, R6, UR10, RZ ;  /* 0x0000000a06067c25 */ /* 0x000fe2000f8e00ff */
[----:B------:R-:W-:-:S02]  /*0530*/  MOV R35, UR8 ;  /* 0x0000000800237c02 */ /* 0x000fc40008000f00 */
[----:B------:R-:W-:Y:S01]  /*0540*/  IADD3.X R90, R88, UR12, RZ, P2, !PT ;  /* 0x0000000c585a7c10 */ /* 0x000fe200097fe4ff */
[----:B------:R-:W-:Y:S01]  /*0550*/  IMAD.WIDE.U32 R2, R10, UR10, RZ ;  /* 0x0000000a0a027c25 */ /* 0x000fe2000f8e00ff */
[----:B------:R-:W-:Y:S01]  /*0560*/  USHF.L.U32 UR10, UR4, 0x1, URZ ;  /* 0x00000001040a7899 */ /* 0x000fe2000800063f */
[----:B------:R-:W-:Y:S02]  /*0570*/  SHF.L.U32 R93, R6, 0x1, RZ ;  /* 0x00000001065d7819 */ /* 0x000fe400000006ff */
[----:B------:R-:W-:Y:S01]  /*0580*/  IMAD.WIDE R106, R9, 0x2, RZ ;  /* 0x00000002096a7825 */ /* 0x000fe200078e02ff */
[----:B------:R-:W-:Y:S01]  /*0590*/  ULDC.64 UR4, c[0x0][0x230] ;  /* 0x00008c0000047ab9 */ /* 0x000fe20000000a00 */
[----:B------:R-:W-:Y:S01]  /*05a0*/  MOV R33, UR8 ;  /* 0x0000000800217c02 */ /* 0x000fe20008000f00 */
[----:B------:R-:W-:Y:S01]  /*05b0*/  USHF.L.U64.HI UR15, UR4, 0x1, UR5 ;  /* 0x00000001040f7899 */ /* 0x000fe20008010205 */
[----:B------:R-:W-:Y:S01]  /*05c0*/  IMAD.WIDE R104, R11, 0x2, RZ ;  /* 0x000000020b687825 */ /* 0x000fe200078e02ff */
[----:B------:R-:W-:Y:S01]  /*05d0*/  IADD3 R81, P1, R106, UR10, RZ ;  /* 0x0000000a6a517c10 */ /* 0x000fe2000ff3e0ff */
[----:B------:R-:W-:Y:S01]  /*05e0*/  USHF.L.U32 UR16, UR4, 0x1, URZ ;  /* 0x0000000104107899 */ /* 0x000fe2000800063f */
[----:B------:R-:W-:Y:S01]  /*05f0*/  MOV R31, UR8 ;  /* 0x00000008001f7c02 */ /* 0x000fe20008000f00 */
[----:B------:R-:W-:Y:S01]  /*0600*/  IMAD R5, R10, UR11, R5 ;  /* 0x0000000b0a057c24 */ /* 0x000fe2000f8e0205 */
[----:B------:R-:W-:Y:S01]  /*0610*/  IADD3 R83, P0, R104, UR10, RZ ;  /* 0x0000000a68537c10 */ /* 0x000fe2000ff1e0ff */
[----:B------:R-:W-:Y:S01]  /*0620*/  VIADD R12, R48, 0x1 ;  /* 0x00000001300c7836 */ /* 0x000fe20000000000 */
[----:B------:R-:W-:Y:S01]  /*0630*/  IADD3.X R80, R107, UR14, RZ, P1, !PT ;  /* 0x0000000e6b507c10 */ /* 0x000fe20008ffe4ff */
[----:B------:R-:W-:Y:S01]  /*0640*/  IMAD.SHL.U32 R77, R8, 0x2, RZ ;  /* 0x00000002084d7824 */ /* 0x000fe200078e00ff */
[----:B------:R-:W-:Y:S01]  /*0650*/  IADD3.X R82, R105, UR14, RZ, P0, !PT ;  /* 0x0000000e69527c10 */ /* 0x000fe200087fe4ff */
[----:B------:R-:W-:Y:S01]  /*0660*/  IMAD.IADD R92, R7, 0x1, R92 ;  /* 0x00000001075c7824 */ /* 0x000fe200078e025c */
[----:B------:R-:W-:Y:S01]  /*0670*/  IADD3 R95, P1, R93, UR13, RZ ;  /* 0x0000000d5d5f7c10 */ /* 0x000fe2000ff3e0ff */
[----:B------:R-:W-:Y:S01]  /*0680*/  IMAD.IADD R96, R3, 0x1, R5 ;  /* 0x0000000103607824 */ /* 0x000fe200078e0205 */
[----:B------:R-:W-:Y:S01]  /*0690*/  IADD3 R79, P5, R77, UR13, RZ ;  /* 0x0000000d4d4f7c10 */ /* 0x000fe2000ffbe0ff */
[----:B------:R-:W-:Y:S01]  /*06a0*/  IMAD.SHL.U32 R97, R2, 0x2, RZ ;  /* 0x0000000202617824 */ /* 0x000fe200078e00ff */
[----:B------:R-:W-:Y:S01]  /*06b0*/  SHF.L.U64.HI R92, R6, 0x1, R92 ;  /* 0x00000001065c7819 */ /* 0x000fe2000001025c */
[----:B------:R-:W-:Y:S01]  /*06c0*/  IMAD.WIDE R102, R12, 0x2, RZ ;  /* 0x000000020c667825 */ /* 0x000fe200078e02ff */
[----:B------:R-:W-:Y:S01]  /*06d0*/  SHF.L.U64.HI R96, R2, 0x1, R96 ;  /* 0x0000000102607819 */ /* 0x000fe20000010260 */
[----:B------:R-:W-:Y:S01]  /*06e0*/  ULDC UR11, c[0x0][0x240] ;  /* 0x00009000000b7ab9 */ /* 0x000fe20000000800 */
[----:B------:R-:W-:Y:S01]  /*06f0*/  IADD3 R99, P0, R97, UR13, RZ ;  /* 0x0000000d61637c10 */ /* 0x000fe2000ff1e0ff */
[----:B------:R-:W-:Y:S01]  /*0700*/  IMAD.WIDE R100, R48, 0x2, RZ ;  /* 0x0000000230647825 */ /* 0x000fe200078e02ff */
[----:B------:R-:W-:Y:S01]  /*0710*/  IADD3 R85, P4, R102, UR10, RZ ;  /* 0x0000000a66557c10 */ /* 0x000fe2000ff9e0ff */
[----:B------:R-:W-:Y:S01]  /*0720*/  UISETP.NE.AND UP3, UPT, UR11, 0x1, UPT ;  /* 0x000000010b00788c */ /* 0x000fe2000bf65270 */
[----:B------:R-:W-:Y:S01]  /*0730*/  IADD3.X R78, R76, UR12, RZ, P5, !PT ;  /* 0x0000000c4c4e7c10 */ /* 0x000fe2000affe4ff */
[----:B------:R-:W-:Y:S01]  /*0740*/  IMAD.U32 R41, RZ, RZ, UR8 ;  /* 0x00000008ff297e24 */ /* 0x000fe2000f8e00ff */
[----:B------:R-:W-:Y:S01]  /*0750*/  IADD3 R87, P3, R100, UR10, RZ ;  /* 0x0000000a64577c10 */ /* 0x000fe2000ff7e0ff */
[----:B------:R-:W-:Y:S01]  /*0760*/  IMAD.U32 R40, RZ, RZ, UR9 ;  /* 0x00000009ff287e24 */ /* 0x000fe2000f8e00ff */
[----:B------:R-:W-:Y:S01]  /*0770*/  IADD3.X R84, R103, UR14, RZ, P4, !PT ;  /* 0x0000000e67547c10 */ /* 0x000fe2000a7fe4ff */
[----:B------:R-:W-:Y:S01]  /*0780*/  IMAD.U32 R38, RZ, RZ, UR9 ;  /* 0x00000009ff267e24 */ /* 0x000fe2000f8e00ff */
[----:B------:R-:W-:Y:S01]  /*0790*/  IADD3.X R86, R101, UR14, RZ, P3, !PT ;  /* 0x0000000e65567c10 */ /* 0x000fe20009ffe4ff */
[----:B------:R-:W-:Y:S01]  /*07a0*/  IMAD.U32 R36, RZ, RZ, UR9 ;  /* 0x00000009ff247e24 */ /* 0x000fe2000f8e00ff */
[----:B------:R-:W-:Y:S01]  /*07b0*/  IADD3.X R94, R92, UR12, RZ, P1, !PT ;  /* 0x0000000c5c5e7c10 */ /* 0x000fe20008ffe4ff */
[----:B------:R-:W-:Y:S01]  /*07c0*/  IMAD.U32 R34, RZ, RZ, UR9 ;  /* 0x00000009ff227e24 */ /* 0x000fe2000f8e00ff */
[----:B------:R-:W-:Y:S01]  /*07d0*/  IADD3.X R98, R96, UR12, RZ, P0, !PT ;  /* 0x0000000c60627c10 */ /* 0x000fe200087fe4ff */
        /* <DEDUP_REMOVED lines=17> */
[----:B------:R-:W-:Y:S01]  /*08f0*/  UISETP.NE.AND UP2, UPT, UR11, 0x1, UPT ;  /* 0x000000010b00788c */ /* 0x000fe2000bf45270 */
[----:B------:R-:W-:Y:S01]  /*0900*/  IMAD.U32 R14, RZ, RZ, UR9 ;  /* 0x00000009ff0e7e24 */ /* 0x000fe2000f8e00ff */
[----:B------:R-:W-:Y:S01]  /*0910*/  MOV R13, UR8 ;  /* 0x00000008000d7c02 */ /* 0x000fe20008000f00 */
[----:B------:R-:W-:-:S02]  /*0920*/  UISETP.NE.AND UP1, UPT, UR11, 0x1, UPT ;  /* 0x000000010b00788c */ /* 0x000fc4000bf25270 */
[----:B------:R-:W-:Y:S01]  /*0930*/  UISETP.NE.AND UP0, UPT, UR11, 0x1, UPT ;  /* 0x000000010b00788c */ /* 0x000fe2000bf05270 */
[----:B------:R-:W-:Y:S01]  /*0940*/  ULDC.64 UR4, c[0x0][0x210] ;  /* 0x0000840000047ab9 */ /* 0x000fe20000000a00 */
[----:B------:R-:W-:Y:S01]  /*0950*/  ULDC.64 UR8, c[0x0][0x248] ;  /* 0x0000920000087ab9 */ /* 0x000fe20000000a00 */
[----:B------:R-:W-:-:S08]  /*0960*/  ULDC.64 UR10, c[0x0][0x228] ;  /* 0x00008a00000a7ab9 */ /* 0x000fd00000000a00 */
.L_x_26:
[----:B------:R-:W-:Y:S01]  /*0970*/  PLOP3.LUT P0, PT, PT, PT, UP3, 0x80, 0x0 ;  /* 0x000000000000781c */ /* 0x000fe20003f0f038 */
[----:B------:R-:W-:Y:S11]  /*0980*/  BSSY B0, `(.L_x_10) ;  /* 0x000011f000007945 */ /* 0x000ff60003800000 */
[----:B------:R-:W-:Y:S01]  /*0990*/  @!UPT UIADD3 URZ, URZ, URZ, URZ ;  /* 0x0000003f3f3ff290 */ /* 0x000fe2000fffe03f */
[----:B------:R-:W-:Y:S05]  /*09a0*/  @!P0 BRA `(.L_x_11) ;  /* 0x0000000800e08947 */ /* 0x000fea0003800000 */
[----:B------:R-:W0:Y:S02]  /*09b0*/  LDC R0, c[0x0][0x260] ;  /* 0x00009800ff007b82 */ /* 0x000e240000000800 */
[----:B0-----:R-:W-:Y:S11]  /*09c0*/  ISETP.NE.AND P0, PT, R0, 0x1, PT ;  /* 0x000000010000780c */ /* 0x001ff60003f05270 */
[----:B------:R-:W-:Y:S02]  /*09d0*/  @!UPT UIADD3 URZ, URZ, URZ, URZ ;  /* 0x0000003f3f3ff290 */ /* 0x000fe4000fffe03f */
[----:B------:R-:W-:Y:S05]  /*09e0*/  @!P0 BRA `(.L_x_12) ;  /* 0x0000000400688947 */ /* 0x000fea0003800000 */
[----:B------:R-:W-:Y:S02]  /*09f0*/  ISETP.GE.AND P0, PT, R48, UR4, PT ;  /* 0x0000000430007c0c */ /* 0x000fe4000bf06270 */
[----:B------:R-:W-:Y:S02]  /*0a00*/  ISETP.GE.AND P1, PT, R12, UR4, PT ;  /* 0x000000040c007c0c */ /* 0x000fe4000bf26270 */
[C---:B------:R-:W-:Y:S02]  /*0a10*/  ISETP.LT.AND P0, PT, R45.reuse, UR5, !P0 ;  /* 0x000000052d007c0c */ /* 0x040fe4000c701270 */
[----:B------:R-:W-:Y:S11]  /*0a20*/  ISETP.LT.AND P1, PT, R45, UR5, !P1 ;  /* 0x000000052d007c0c */ /* 0x000ff6000cf21270 */
[----:B------:R-:W-:Y:S02]  /*0a30*/  @P0 IADD3 R52, P2, R100, UR10, RZ ;  /* 0x0000000a64340c10 */ /* 0x000fe4000ff5e0ff */
[----:B------:R-:W-:Y:S02]  /*0a40*/  @P0 IADD3 R50, P3, R77, UR8, RZ ;  /* 0x000000084d320c10 */ /* 0x000fe4000ff7e0ff */
[----:B------:R-:W-:Y:S02]  /*0a50*/  @P0 IADD3.X R53, R101, UR11, RZ, P2, !PT ;  /* 0x0000000b65350c10 */ /* 0x000fe400097fe4ff */
[----:B------:R-:W-:Y:S02]  /*0a60*/  @P0 IADD3 R54, P2, R79, UR8, RZ ;  /* 0x000000084f360c10 */ /* 0x000fe4000ff5e0ff */
[----:B------:R-:W-:Y:S01]  /*0a70*/  @P1 IADD3 R58, P4, R102, UR10, RZ ;  /* 0x0000000a663a1c10 */ /* 0x000fe2000ff9e0ff */
[----:B------:R-:W2:Y:S01]  /*0a80*/  @P0 LDG.E.U16 R6, desc[UR6][R52.64] ;  /* 0x0000000634060981 */ /* 0x000ea2000c1e1500 */
[----:B------:R-:W-:Y:S02]  /*0a90*/  @P0 IADD3.X R55, R78, UR9, RZ, P2, !PT ;  /* 0x000000094e370c10 */ /* 0x000fe400097fe4ff */
[----:B------:R-:W-:Y:S02]  /*0aa0*/  @P0 IADD3.X R51, R76, UR9, RZ, P3, !PT ;  /* 0x000000094c330c10 */ /* 0x000fe40009ffe4ff */
[----:B------:R-:W-:Y:S01]  /*0ab0*/  @P0 IADD3 R46, P3, R87, UR10, RZ ;  /* 0x0000000a572e0c10 */ /* 0x000fe2000ff7e0ff */
[----:B------:R0:W3:Y:S01]  /*0ac0*/  @P0 LDG.E.U16 R7, desc[UR6][R54.64] ;  /* 0x0000000636070981 */ /* 0x0000e2000c1e1500 */
[----:B------:R-:W-:Y:S02]  /*0ad0*/  @P1 IADD3.X R59, R103, UR11, RZ, P4, !PT ;  /* 0x0000000b673b1c10 */ /* 0x000fe4000a7fe4ff */
[----:B------:R-:W-:Y:S01]  /*0ae0*/  @P0 IADD3.X R47, R86, UR11, RZ, P3, !PT ;  /* 0x0000000b562f0c10 */ /* 0x000fe20009ffe4ff */
[----:B------:R-:W4:Y:S01]  /*0af0*/  @P0 LDG.E.U16 R5, desc[UR6][R50.64] ;  /* 0x0000000632050981 */ /* 0x000f22000c1e1500 */
[----:B------:R-:W-:Y:S02]  /*0b00*/  @P1 IADD3 R66, P3, R77, UR8, RZ ;  /* 0x000000084d421c10 */ /* 0x000fe4000ff7e0ff */
[----:B------:R-:W-:Y:S02]  /*0b10*/  @P1 IADD3 R64, P4, R79, UR8, RZ ;  /* 0x000000084f401c10 */ /* 0x000fe4000ff9e0ff */
[----:B------:R-:W5:Y:S01]  /*0b20*/  @P0 LDG.E.U16 R47, desc[UR6][R46.64] ;  /* 0x000000062e2f0981 */ /* 0x000f62000c1e1500 */
[----:B------:R-:W-:Y:S02]  /*0b30*/  @P1 IADD3.X R67, R76, UR9, RZ, P3, !PT ;  /* 0x000000094c431c10 */ /* 0x000fe40009ffe4ff */
[----:B------:R-:W-:Y:S02]  /*0b40*/  @P1 IADD3 R62, P3, R85, UR10, RZ ;  /* 0x0000000a553e1c10 */ /* 0x000fe4000ff7e0ff */
[----:B------:R-:W-:Y:S02]  /*0b50*/  @P1 IADD3.X R65, R78, UR9, RZ, P4, !PT ;  /* 0x000000094e411c10 */ /* 0x000fe4000a7fe4ff */
[----:B------:R-:W-:Y:S02]  /*0b60*/  @P1 IADD3.X R63, R84, UR11, RZ, P3, !PT ;  /* 0x0000000b543f1c10 */ /* 0x000fe40009ffe4ff */
[----:B------:R-:W-:Y:S01]  /*0b70*/  ISETP.GE.AND P2, PT, R11, UR4, PT ;  /* 0x000000040b007c0c */ /* 0x000fe2000bf46270 */
[----:B------:R1:W5:Y:S03]  /*0b80*/  @P1 LDG.E.U16 R52, desc[UR6][R58.64] ;  /* 0x000000063a341981 */ /* 0x000366000c1e1500 */
[----:B------:R-:W-:Y:S01]  /*0b90*/  ISETP.LT.AND P2, PT, R45, UR5, !P2 ;  /* 0x000000052d007c0c */ /* 0x000fe2000d741270 */
[----:B------:R-:W5:Y:S04]  /*0ba0*/  @P1 LDG.E.U16 R53, desc[UR6][R64.64] ;  /* 0x0000000640351981 */ /* 0x000f68000c1e1500 */
[----:B------:R-:W5:Y:S04]  /*0bb0*/  @P1 LDG.E.U16 R51, desc[UR6][R66.64] ;  /* 0x0000000642331981 */ /* 0x000f68000c1e1500 */
[----:B------:R-:W5:Y:S04]  /*0bc0*/  @P1 LDG.E.U16 R50, desc[UR6][R62.64] ;  /* 0x000000063e321981 */ /* 0x000f68000c1e1500 */
[----:B0-----:R-:W-:Y:S02]  /*0bd0*/  @P2 IADD3 R54, P4, R77, UR8, RZ ;  /* 0x000000084d362c10 */ /* 0x001fe4000ff9e0ff */
[----:B------:R-:W-:Y:S02]  /*0be0*/  @P2 IADD3 R60, P5, R104, UR10, RZ ;  /* 0x0000000a683c2c10 */ /* 0x000fe4000ffbe0ff */
[----:B------:R-:W-:Y:S02]  /*0bf0*/  @P2 IADD3 R56, P3, R79, UR8, RZ ;  /* 0x000000084f382c10 */ /* 0x000fe4000ff7e0ff */
[----:B------:R-:W-:Y:S02]  /*0c00*/  @P2 IADD3.X R55, R76, UR9, RZ, P4, !PT ;  /* 0x000000094c372c10 */ /* 0x000fe4000a7fe4ff */
[----:B------:R-:W-:Y:S02]  /*0c10*/  @P2 IADD3.X R61, R105, UR11, RZ, P5, !PT ;  /* 0x0000000b693d2c10 */ /* 0x000fe4000affe4ff */
[----:B------:R-:W-:Y:S02]  /*0c20*/  @P2 IADD3.X R57, R78, UR9, RZ, P3, !PT ;  /* 0x000000094e392c10 */ /* 0x000fe40009ffe4ff */
[----:B-1----:R-:W-:Y:S01]  /*0c30*/  @P2 IADD3 R58, P5, R83, UR10, RZ ;  /* 0x0000000a533a2c10 */ /* 0x002fe2000ffbe0ff */
[----:B------:R-:W5:Y:S01]  /*0c40*/  @P2 LDG.E.U16 R46, desc[UR6][R60.64] ;  /* 0x000000063c2e2981 */ /* 0x000f62000c1e1500 */
[----:B------:R-:W-:Y:S02]  /*0c50*/  ISETP.GE.AND P3, PT, R9, UR4, PT ;  /* 0x0000000409007c0c */ /* 0x000fe4000bf66270 */
[----:B------:R-:W-:Y:S01]  /*0c60*/  @P2 IADD3.X R59, R82, UR11, RZ, P5, !PT ;  /* 0x0000000b523b2c10 */ /* 0x000fe2000affe4ff */
[----:B------:R-:W5:Y:S01]  /*0c70*/  @P2 LDG.E.U16 R55, desc[UR6][R54.64] ;  /* 0x0000000636372981 */ /* 0x000f62000c1e1500 */
[----:B------:R-:W-:Y:S03]  /*0c80*/  ISETP.LT.AND P3, PT, R45, UR5, !P3 ;  /* 0x000000052d007c0c */ /* 0x000fe6000df61270 */
[----:B------:R-:W5:Y:S04]  /*0c90*/  @P2 LDG.E.U16 R57, desc[UR6][R56.64] ;  /* 0x0000000638392981 */ /* 0x000f68000c1e1500 */
[----:B------:R-:W5:Y:S01]  /*0ca0*/  @P2 LDG.E.U16 R8, desc[UR6][R58.64] ;  /* 0x000000063a082981 */ /* 0x000f62000c1e1500 */
[----:B--2---:R-:W-:Y:S02]  /*0cb0*/  @P0 HADD2.F32 R6, -RZ, R6.H0_H0 ;  /* 0x20000006ff060230 */ /* 0x004fe40000004100 */
[----:B---3--:R-:W-:Y:S02]  /*0cc0*/  @P0 HADD2.F32 R7, -RZ, R7.H0_H0 ;  /* 0x20000007ff070230 */ /* 0x008fe40000004100 */
[----:B----4-:R-:W-:Y:S02]  /*0cd0*/  @P0 HADD2.F32 R5, -RZ, R5.H0_H0 ;  /* 0x20000005ff050230 */ /* 0x010fe40000004100 */
[----:B-----5:R-:W-:Y:S03]  /*0ce0*/  @P0 HADD2.F32 R47, -RZ, R47.H0_H0 ;  /* 0x2000002fff2f0230 */ /* 0x020fe60000004100 */
[C---:B------:R-:W-:Y:S01]  /*0cf0*/  @P0 FFMA R2, R6.reuse, R5, R13 ;  /* 0x0000000506020223 */ /* 0x040fe2000000000d */
[-C--:B------:R-:W-:Y:S03]  /*0d00*/  @P0 FFMA R0, R6, R7.reuse, R14 ;  /* 0x0000000706000223 */ /* 0x080fe6000000000e */
[C---:B------:R-:W-:Y:S01]  /*0d10*/  @P0 FFMA R13, -R47.reuse, R7, R2 ;  /* 0x000000072f0d0223 */ /* 0x040fe20000000102 */
[----:B------:R-:W-:Y:S01]  /*0d20*/  @P0 FFMA R14, R47, R5, R0 ;  /* 0x000000052f0e0223 */ /* 0x000fe20000000000 */
[----:B------:R-:W-:Y:S02]  /*0d30*/  @P1 HADD2.F32 R6, -RZ, R52.H0_H0 ;  /* 0x20000034ff061230 */ /* 0x000fe40000004100 */
[----:B------:R-:W-:Y:S02]  /*0d40*/  @P1 HADD2.F32 R53, -RZ, R53.H0_H0 ;  /* 0x20000035ff351230 */ /* 0x000fe40000004100 */
[----:B------:R-:W-:Y:S02]  /*0d50*/  @P1 HADD2.F32 R51, -RZ, R51.H0_H0 ;  /* 0x20000033ff331230 */ /* 0x000fe40000004100 */
[----:B------:R-:W-:Y:S03]  /*0d60*/  @P1 HADD2.F32 R5, -RZ, R50.H0_H0 ;  /* 0x20000032ff051230 */ /* 0x000fe60000004100 */
[C---:B------:R-:W-:Y:S01]  /*0d70*/  @P1 FFMA R3, R6.reuse, R51, R21 ;  /* 0x0000003306031223 */ /* 0x040fe20000000015 */
[----:B------:R-:W-:Y:S03]  /*0d80*/  @P1 FFMA R0, R6, R53, R22 ;  /* 0x0000003506001223 */ /* 0x000fe60000000016 */
[----:B------:R-:W-:Y:S01]  /*0d90*/  @P1 FFMA R21, R53, -R5, R3 ;  /* 0x8000000535151223 */ /* 0x000fe20000000003 */
[----:B------:R-:W-:Y:S01]  /*0da0*/  @P1 FFMA R22, R5, R51, R0 ;  /* 0x0000003305161223 */ /* 0x000fe20000000000 */
[----:B------:R-:W-:Y:S02]  /*0db0*/  @P2 HADD2.F32 R6, -RZ, R46.H0_H0 ;  /* 0x2000002eff062230 */ /* 0x000fe40000004100 */
[----:B------:R-:W-:Y:S02]  /*0dc0*/  @P2 HADD2.F32 R55, -RZ, R55.H0_H0 ;  /* 0x20000037ff372230 */ /* 0x000fe40000004100 */
[----:B------:R-:W-:Y:S03]  /*0dd0*/  @P2 HADD2.F32 R57, -RZ, R57.H0_H0 ;  /* 0x20000039ff392230 */ /* 0x000fe60000004100 */
[C---:B------:R-:W-:Y:S01]  /*0de0*/  @P2 FFMA R4, R6.reuse, R55, R29 ;  /* 0x0000003706042223 */ /* 0x040fe2000000001d */
[----:B------:R-:W-:Y:S02]  /*0df0*/  @P2 HADD2.F32 R51, -RZ, R8.H0_H0 ;  /* 0x20000008ff332230 */ /* 0x000fe40000004100 */
[----:B------:R-:W-:Y:S03]  /*0e00*/  @P2 FFMA R0, R6, R57, R30 ;  /* 0x0000003906002223 */ /* 0x000fe6000000001e */
[----:B------:R-:W-:Y:S01]  /*0e10*/  @P2 FFMA R29, R57, -R51, R4 ;  /* 0x80000033391d2223 */ /* 0x000fe20000000004 */
[----:B------:R-:W-:Y:S01]  /*0e20*/  @P2 FFMA R30, R51, R55, R0 ;  /* 0x00000037331e2223 */ /* 0x000fe20000000000 */
[----:B------:R-:W-:Y:S06]  /*0e30*/  @!P3 BRA `(.L_x_13) ;  /* 0x0000000c004cb947 */ /* 0x000fec0003800000 */
[----:B------:R-:W-:Y:S02]  /*0e40*/  IADD3 R52, P2, R106, UR10, RZ ;  /* 0x0000000a6a347c10 */ /* 0x000fe4000ff5e0ff */
[----:B------:R-:W-:Y:S02]  /*0e50*/  IADD3 R50, P1, R77, UR8, RZ ;  /* 0x000000084d327c10 */ /* 0x000fe4000ff3e0ff */
[----:B------:R-:W-:Y:S02]  /*0e60*/  IADD3 R46, P0, R79, UR8, RZ ;  /* 0x000000084f2e7c10 */ /* 0x000fe4000ff1e0ff */
[----:B------:R-:W-:Y:S02]  /*0e70*/  IADD3.X R53, R107, UR11, RZ, P2, !PT ;  /* 0x0000000b6b357c10 */ /* 0x000fe400097fe4ff */
[----:B------:R-:W-:Y:S02]  /*0e80*/  IADD3.X R51, R76, UR9, RZ, P1, !PT ;  /* 0x000000094c337c10 */ /* 0x000fe40008ffe4ff */
[----:B------:R-:W-:Y:S01]  /*0e90*/  IADD3 R6, P2, R81, UR10, RZ ;  /* 0x0000000a51067c10 */ /* 0x000fe2000ff5e0ff */
[----:B------:R-:W2:Y:S01]  /*0ea0*/  LDG.E.U16 R0, desc[UR6][R52.64] ;  /* 0x0000000634007981 */ /* 0x000ea2000c1e1500 */
[----:B------:R-:W-:Y:S02]  /*0eb0*/  IADD3.X R47, R78, UR9, RZ, P0, !PT ;  /* 0x000000094e2f7c10 */ /* 0x000fe400087fe4ff */
[----:B------:R-:W-:Y:S01]  /*0ec0*/  IADD3.X R7, R80, UR11, RZ, P2, !PT ;  /* 0x0000000b50077c10 */ /* 0x000fe200097fe4ff */
[----:B------:R-:W3:Y:S04]  /*0ed0*/  LDG.E.U16 R3, desc[UR6][R50.64] ;  /* 0x0000000632037981 */ /* 0x000ee8000c1e1500 */
[----:B------:R-:W4:Y:S04]  /*0ee0*/  LDG.E.U16 R5, desc[UR6][R46.64] ;  /* 0x000000062e057981 */ /* 0x000f28000c1e1500 */
[----:B------:R-:W5:Y:S01]  /*0ef0*/  LDG.E.U16 R2, desc[UR6][R6.64] ;  /* 0x0000000606027981 */ /* 0x000f62000c1e1500 */
[----:B--2---:R-:W-:Y:S02]  /*0f00*/  HADD2.F32 R0, -RZ, R0.H0_H0 ;  /* 0x20000000ff007230 */ /* 0x004fe40000004100 */
[----:B---3--:R-:W-:Y:S02]  /*0f10*/  HADD2.F32 R3, -RZ, R3.H0_H0 ;  /* 0x20000003ff037230 */ /* 0x008fe40000004100 */
[----:B----4-:R-:W-:Y:S03]  /*0f20*/  HADD2.F32 R5, -RZ, R5.H0_H0 ;  /* 0x20000005ff057230 */ /* 0x010fe60000004100 */
[C---:B------:R-:W-:Y:S01]  /*0f30*/  FFMA R37, R0.reuse, R3, R37 ;  /* 0x0000000300257223 */ /* 0x040fe20000000025 */
[----:B-----5:R-:W-:Y:S02]  /*0f40*/  HADD2.F32 R2, -RZ, R2.H0_H0 ;  /* 0x20000002ff027230 */ /* 0x020fe40000004100 */
[----:B------:R-:W-:Y:S03]  /*0f50*/  FFMA R38, R0, R5, R38 ;  /* 0x0000000500267223 */ /* 0x000fe60000000026 */
[----:B------:R-:W-:Y:S01]  /*0f60*/  FFMA R37, R5, -R2, R37 ;  /* 0x8000000205257223 */ /* 0x000fe20000000025 */
[----:B------:R-:W-:Y:S01]  /*0f70*/  FFMA R38, R2, R3, R38 ;  /* 0x0000000302267223 */ /* 0x000fe20000000026 */
[----:B------:R-:W-:Y:S05]  /*0f80*/  BRA `(.L_x_13) ;  /* 0x0000000800f87947 */ /* 0x000fea0003800000 */
.L_x_12:
        /* <DEDUP_REMOVED lines=8> */
[----:B------:R-:W-:Y:S01]  /*1010*/  @P0 IADD3.X R55, R76, UR9, RZ, P3, !PT ;  /* 0x000000094c370c10 */ /* 0x000fe20009ffe4ff */
[----:B------:R0:W2:Y:S01]  /*1020*/  @P0 LDG.E.U16 R6, desc[UR6][R46.64] ;  /* 0x000000062e060981 */ /* 0x0000a2000c1e1500 */
[----:B------:R-:W-:Y:S02]  /*1030*/  @P0 IADD3 R60, P3, R87, UR10, RZ ;  /* 0x0000000a573c0c10 */ /* 0x000fe4000ff7e0ff */
[----:B------:R-:W-:Y:S02]  /*1040*/  @P0 IADD3.X R3, R78, UR9, RZ, P2, !PT ;  /* 0x000000094e030c10 */ /* 0x000fe400097fe4ff */
[----:B------:R-:W3:Y:S01]  /*1050*/  @P0 LDG.E.U16 R55, desc[UR6][R54.64] ;  /* 0x0000000636370981 */ /* 0x000ee2000c1e1500 */
[----:B------:R-:W-:Y:S02]  /*1060*/  @P0 IADD3.X R61, R86, UR11, RZ, P3, !PT ;  /* 0x0000000b563d0c10 */ /* 0x000fe40009ffe4ff */
[----:B------:R-:W-:Y:S01]  /*1070*/  @P1 IADD3 R56, P3, R77, UR8, RZ ;  /* 0x000000084d381c10 */ /* 0x000fe2000ff7e0ff */
[----:B------:R-:W4:Y:S01]  /*1080*/  @P0 LDG.E.U16 R7, desc[UR6][R2.64] ;  /* 0x0000000602070981 */ /* 0x000f22000c1e1500 */
[----:B------:R-:W-:Y:S02]  /*1090*/  ISETP.GE.AND P2, PT, R11, UR4, PT ;  /* 0x000000040b007c0c */ /* 0x000fe4000bf46270 */
[----:B------:R-:W-:Y:S01]  /*10a0*/  @P1 IADD3.X R57, R76, UR9, RZ, P3, !PT ;  /* 0x000000094c391c10 */ /* 0x000fe20009ffe4ff */
[----:B------:R1:W5:Y:S01]  /*10b0*/  @P0 LDG.E.U16 R8, desc[UR6][R60.64] ;  /* 0x000000063c080981 */ /* 0x000362000c1e1500 */
[----:B------:R-:W-:Y:S02]  /*10c0*/  ISETP.LT.AND P2, PT, R45, UR5, !P2 ;  /* 0x000000052d007c0c */ /* 0x000fe4000d741270 */
[----:B------:R-:W-:Y:S02]  /*10d0*/  @P1 IADD3 R4, P4, R102, UR10, RZ ;  /* 0x0000000a66041c10 */ /* 0x000fe4000ff9e0ff */
[----:B------:R-:W5:Y:S01]  /*10e0*/  @P1 LDG.E.U16 R57, desc[UR6][R56.64] ;  /* 0x0000000638391981 */ /* 0x000f62000c1e1500 */
[----:B------:R-:W-:Y:S02]  /*10f0*/  @P1 IADD3 R58, P3, R85, UR10, RZ ;  /* 0x0000000a553a1c10 */ /* 0x000fe4000ff7e0ff */
[----:B------:R-:W-:Y:S02]  /*1100*/  @P1 IADD3.X R5, R103, UR11, RZ, P4, !PT ;  /* 0x0000000b67051c10 */ /* 0x000fe4000a7fe4ff */
[----:B------:R-:W-:Y:S02]  /*1110*/  @P1 IADD3 R52, P4, R79, UR8, RZ ;  /* 0x000000084f341c10 */ /* 0x000fe4000ff9e0ff */
[----:B------:R-:W-:Y:S01]  /*1120*/  @P1 IADD3.X R59, R84, UR11, RZ, P3, !PT ;  /* 0x0000000b543b1c10 */ /* 0x000fe20009ffe4ff */
[----:B------:R4:W5:Y:S01]  /*1130*/  @P1 LDG.E.U16 R4, desc[UR6][R4.64] ;  /* 0x0000000604041981 */ /* 0x000962000c1e1500 */
[----:B------:R-:W-:Y:S02]  /*1140*/  @P1 IADD3.X R53, R78, UR9, RZ, P4, !PT ;  /* 0x000000094e351c10 */ /* 0x000fe4000a7fe4ff */
[----:B------:R-:W-:Y:S01]  /*1150*/  @P2 IADD3 R50, P5, R104, UR10, RZ ;  /* 0x0000000a68322c10 */ /* 0x000fe2000ffbe0ff */
[----:B------:R-:W5:Y:S01]  /*1160*/  @P1 LDG.E.U16 R58, desc[UR6][R58.64] ;  /* 0x000000063a3a1981 */ /* 0x000f62000c1e1500 */
[----:B------:R-:W-:Y:S02]  /*1170*/  @P2 IADD3 R62, P4, R77, UR8, RZ ;  /* 0x000000084d3e2c10 */ /* 0x000fe4000ff9e0ff */
[----:B0-----:R-:W-:Y:S01]  /*1180*/  @P2 IADD3 R46, P3, R79, UR8, RZ ;  /* 0x000000084f2e2c10 */ /* 0x001fe2000ff7e0ff */
[----:B------:R-:W5:Y:S01]  /*1190*/  @P1 LDG.E.U16 R3, desc[UR6][R52.64] ;  /* 0x0000000634031981 */ /* 0x000f62000c1e1500 */
[----:B------:R-:W-:Y:S02]  /*11a0*/  @P2 IADD3.X R51, R105, UR11, RZ, P5, !PT ;  /* 0x0000000b69332c10 */ /* 0x000fe4000affe4ff */
[----:B------:R-:W-:Y:S02]  /*11b0*/  @P2 IADD3.X R63, R76, UR9, RZ, P4, !PT ;  /* 0x000000094c3f2c10 */ /* 0x000fe4000a7fe4ff */
[----:B-1----:R-:W-:Y:S01]  /*11c0*/  @P2 IADD3 R60, P5, R83, UR10, RZ ;  /* 0x0000000a533c2c10 */ /* 0x002fe2000ffbe0ff */
[----:B------:R-:W5:Y:S01]  /*11d0*/  @P2 LDG.E.U16 R2, desc[UR6][R50.64] ;  /* 0x0000000632022981 */ /* 0x000f62000c1e1500 */
[----:B------:R-:W-:Y:S02]  /*11e0*/  @P2 IADD3.X R47, R78, UR9, RZ, P3, !PT ;  /* 0x000000094e2f2c10 */ /* 0x000fe40009ffe4ff */
[----:B------:R-:W-:Y:S01]  /*11f0*/  @P2 IADD3.X R61, R82, UR11, RZ, P5, !PT ;  /* 0x0000000b523d2c10 */ /* 0x000fe2000affe4ff */
[----:B------:R-:W5:Y:S04]  /*1200*/  @P2 LDG.E.U16 R54, desc[UR6][R62.64] ;  /* 0x000000063e362981 */ /* 0x000f68000c1e1500 */
[----:B------:R-:W5:Y:S04]  /*1210*/  @P2 LDG.E.U16 R0, desc[UR6][R46.64] ;  /* 0x000000062e002981 */ /* 0x000f68000c1e1500 */
[----:B------:R-:W5:Y:S01]  /*1220*/  @P2 LDG.E.U16 R56, desc[UR6][R60.64] ;  /* 0x000000063c382981 */ /* 0x000f62000c1e1500 */
[----:B--2---:R-:W-:Y:S02]  /*1230*/  @P0 HADD2.F32 R6, -RZ, R6.H0_H0 ;  /* 0x20000006ff060230 */ /* 0x004fe40000004100 */
[----:B---3--:R-:W-:Y:S02]  /*1240*/  @P0 HADD2.F32 R55, -RZ, R55.H0_H0 ;  /* 0x20000037ff370230 */ /* 0x008fe40000004100 */
[----:B----4-:R-:W-:Y:S03]  /*1250*/  @P0 HADD2.F32 R7, -RZ, R7.H0_H0 ;  /* 0x20000007ff070230 */ /* 0x010fe60000004100 */
[C---:B------:R-:W-:Y:S01]  /*1260*/  @P0 FFMA R5, R6.reuse, R55, R13 ;  /* 0x0000003706050223 */ /* 0x040fe2000000000d */
[----:B-----5:R-:W-:Y:S02]  /*1270*/  @P0 HADD2.F32 R8, -RZ, R8.H0_H0 ;  /* 0x20000008ff080230 */ /* 0x020fe40000004100 */
[-C--:B------:R-:W-:Y:S01]  /*1280*/  @P0 FFMA R6, -R6, R7.reuse, R14 ;  /* 0x0000000706060223 */ /* 0x080fe2000000010e */
[----:B------:R-:W-:Y:S02]  /*1290*/  @P1 HADD2.F32 R57, -RZ, R57.H0_H0 ;  /* 0x20000039ff391230 */ /* 0x000fe40000004100 */
[C---:B------:R-:W-:Y:S01]  /*12a0*/  @P0 FFMA R13, R8.reuse, R7, R5 ;  /* 0x00000007080d0223 */ /* 0x040fe20000000005 */
[----:B------:R-:W-:Y:S01]  /*12b0*/  @P0 FFMA R14, R8, R55, R6 ;  /* 0x00000037080e0223 */ /* 0x000fe20000000006 */
[----:B------:R-:W-:Y:S04]  /*12c0*/  ISETP.GE.AND P0, PT, R9, UR4, PT ;  /* 0x0000000409007c0c */ /* 0x000fe8000bf06270 */
[----:B------:R-:W-:Y:S01]  /*12d0*/  ISETP.LT.AND P0, PT, R45, UR5, !P0 ;  /* 0x000000052d007c0c */ /* 0x000fe2000c701270 */
[----:B------:R-:W-:Y:S02]  /*12e0*/  @P1 HADD2.F32 R4, -RZ, R4.H0_H0 ;  /* 0x20000004ff041230 */ /* 0x000fe40000004100 */
[----:B------:R-:W-:Y:S02]  /*12f0*/  @P1 HADD2.F32 R8, -RZ, R58.H0_H0 ;  /* 0x2000003aff081230 */ /* 0x000fe40000004100 */
[----:B------:R-:W-:Y:S02]  /*1300*/  @P1 HADD2.F32 R5, -RZ, R3.H0_H0 ;  /* 0x20000003ff051230 */ /* 0x000fe40000004100 */
[----:B------:R-:W-:Y:S03]  /*1310*/  @P1 FFMA R3, R4, R57, R21 ;  /* 0x0000003904031223 */ /* 0x000fe60000000015 */
[----:B------:R-:W-:Y:S01]  /*1320*/  @P1 FFMA R4, R5, -R4, R22 ;  /* 0x8000000405041223 */ /* 0x000fe20000000016 */
[----:B------:R-:W-:Y:S02]  /*1330*/  @P2 HADD2.F32 R2, -RZ, R2.H0_H0 ;  /* 0x20000002ff022230 */ /* 0x000fe40000004100 */
[C---:B------:R-:W-:Y:S01]  /*1340*/  @P1 FFMA R21, R8.reuse, R5, R3 ;  /* 0x0000000508151223 */ /* 0x040fe20000000003 */
[----:B------:R-:W-:Y:S01]  /*1350*/  @P1 FFMA R22, R8, R57, R4 ;  /* 0x0000003908161223 */ /* 0x000fe20000000004 */
[----:B------:R-:W-:Y:S02]  /*1360*/  @P2 HADD2.F32 R55, -RZ, R54.H0_H0 ;  /* 0x20000036ff372230 */ /* 0x000fe40000004100 */
[----:B------:R-:W-:Y:S03]  /*1370*/  @P2 HADD2.F32 R3, -RZ, R0.H0_H0 ;  /* 0x20000000ff032230 */ /* 0x000fe60000004100 */
[----:B------:R-:W-:Y:S01]  /*1380*/  @P2 FFMA R0, R2, R55, R29 ;  /* 0x0000003702002223 */ /* 0x000fe2000000001d */
[----:B------:R-:W-:Y:S02]  /*1390*/  @P2 HADD2.F32 R57, -RZ, R56.H0_H0 ;  /* 0x20000038ff392230 */ /* 0x000fe40000004100 */
[----:B------:R-:W-:Y:S03]  /*13a0*/  @P2 FFMA R2, R3, -R2, R30 ;  /* 0x8000000203022223 */ /* 0x000fe6000000001e */
[C---:B------:R-:W-:Y:S01]  /*13b0*/  @P2 FFMA R29, R57.reuse, R3, R0 ;  /* 0x00000003391d2223 */ /* 0x040fe20000000000 */
[----:B------:R-:W-:Y:S01]  /*13c0*/  @P2 FFMA R30, R57, R55, R2 ;  /* 0x00000037391e2223 */ /* 0x000fe20000000002 */
[----:B------:R-:W-:Y:S06]  /*13d0*/  @!P0 BRA `(.L_x_13) ;  /* 0x0000000400e48947 */ /* 0x000fec0003800000 */
[----:B------:R-:W-:Y:S02]  /*13e0*/  IADD3 R6, P2, R106, UR10, RZ ;  /* 0x0000000a6a067c10 */ /* 0x000fe4000ff5e0ff */
[----:B------:R-:W-:Y:S02]  /*13f0*/  IADD3 R52, P1, R77, UR8, RZ ;  /* 0x000000084d347c10 */ /* 0x000fe4000ff3e0ff */
[----:B------:R-:W-:Y:S02]  /*1400*/  IADD3 R4, P0, R79, UR8, RZ ;  /* 0x000000084f047c10 */ /* 0x000fe4000ff1e0ff */
[----:B------:R-:W-:Y:S02]  /*1410*/  IADD3.X R7, R107, UR11, RZ, P2, !PT ;  /* 0x0000000b6b077c10 */ /* 0x000fe400097fe4ff */
[----:B------:R-:W-:Y:S02]  /*1420*/  IADD3 R50, P2, R81, UR10, RZ ;  /* 0x0000000a51327c10 */ /* 0x000fe4000ff5e0ff */
[----:B------:R-:W-:Y:S01]  /*1430*/  IADD3.X R53, R76, UR9, RZ, P1, !PT ;  /* 0x000000094c357c10 */ /* 0x000fe20008ffe4ff */
        /* <DEDUP_REMOVED lines=9> */
[----:B------:R-:W-:Y:S01]  /*14d0*/  FFMA R37, R0, R47, R37 ;  /* 0x0000002f00257223 */ /* 0x000fe20000000025 */
[----:B-----5:R-:W-:Y:S02]  /*14e0*/  HADD2.F32 R2, -RZ, R2.H0_H0 ;  /* 0x20000002ff027230 */ /* 0x020fe40000004100 */
[----:B------:R-:W-:Y:S03]  /*14f0*/  FFMA R38, R3, -R0, R38 ;  /* 0x8000000003267223 */ /* 0x000fe60000000026 */
[C---:B------:R-:W-:Y:S01]  /*1500*/  FFMA R37, R2.reuse, R3, R37 ;  /* 0x0000000302257223 */ /* 0x040fe20000000025 */
[----:B------:R-:W-:Y:S01]  /*1510*/  FFMA R38, R2, R47, R38 ;  /* 0x0000002f02267223 */ /* 0x000fe20000000026 */
[----:B------:R-:W-:Y:S05]  /*1520*/  BRA `(.L_x_13) ;  /* 0x0000000400907947 */ /* 0x000fea0003800000 */
.L_x_11:
        /* <DEDUP_REMOVED lines=8> */
[C---:B------:R-:W-:Y:S01]  /*15b0*/  @P0 IADD3 R46, P3, R79.reuse, UR8, RZ ;  /* 0x000000084f2e0c10 */ /* 0x040fe2000ff7e0ff */
[----:B------:R0:W2:Y:S01]  /*15c0*/  @P0 LDG.E.U16 R6, desc[UR6][R56.64] ;  /* 0x0000000638060981 */ /* 0x0000a2000c1e1500 */
[----:B------:R-:W-:Y:S02]  /*15d0*/  @P0 IADD3.X R55, R76, UR9, RZ, P2, !PT ;  /* 0x000000094c370c10 */ /* 0x000fe400097fe4ff */
[----:B------:R-:W-:Y:S02]  /*15e0*/  @P0 IADD3.X R53, R86, UR11, RZ, P4, !PT ;  /* 0x0000000b56350c10 */ /* 0x000fe4000a7fe4ff */
[C---:B------:R-:W-:Y:S01]  /*15f0*/  @P0 IADD3.X R47, R78.reuse, UR9, RZ, P3, !PT ;  /* 0x000000094e2f0c10 */ /* 0x040fe20009ffe4ff */
[----:B------:R1:W3:Y:S01]  /*1600*/  @P0 LDG.E.U16 R7, desc[UR6][R54.64] ;  /* 0x0000000636070981 */ /* 0x0002e2000c1e1500 */
[----:B------:R-:W-:Y:S02]  /*1610*/  @P1 IADD3 R60, P4, R79, UR8, RZ ;  /* 0x000000084f3c1c10 */ /* 0x000fe4000ff9e0ff */
[----:B------:R-:W-:Y:S01]  /*1620*/  ISETP.GE.AND P2, PT, R11, UR4, PT ;  /* 0x000000040b007c0c */ /* 0x000fe2000bf46270 */
[----:B------:R4:W5:Y:S01]  /*1630*/  @P0 LDG.E.U16 R63, desc[UR6][R52.64] ;  /* 0x00000006343f0981 */ /* 0x000962000c1e1500 */
[----:B------:R-:W-:Y:S02]  /*1640*/  @P1 IADD3.X R61, R78, UR9, RZ, P4, !PT ;  /* 0x000000094e3d1c10 */ /* 0x000fe4000a7fe4ff */
[----:B------:R-:W-:Y:S01]  /*1650*/  @P1 IADD3 R50, P3, R102, UR10, RZ ;  /* 0x0000000a66321c10 */ /* 0x000fe2000ff7e0ff */
[----:B------:R-:W5:Y:S01]  /*1660*/  @P0 LDG.E.U16 R47, desc[UR6][R46.64] ;  /* 0x000000062e2f0981 */ /* 0x000f62000c1e1500 */
[----:B------:R-:W-:Y:S02]  /*1670*/  ISETP.LT.AND P2, PT, R45, UR5, !P2 ;  /* 0x000000052d007c0c */ /* 0x000fe4000d741270 */
[----:B------:R-:W-:Y:S01]  /*1680*/  @P1 IADD3.X R51, R103, UR11, RZ, P3, !PT ;  /* 0x0000000b67331c10 */ /* 0x000fe20009ffe4ff */
[----:B------:R-:W5:Y:S01]  /*1690*/  @P1 LDG.E.U16 R61, desc[UR6][R60.64] ;  /* 0x000000063c3d1981 */ /* 0x000f62000c1e1500 */
[----:B------:R-:W-:Y:S03]  /*16a0*/  @P1 IADD3 R58, P3, R77, UR8, RZ ;  /* 0x000000084d3a1c10 */ /* 0x000fe6000ff7e0ff */
[----:B------:R4:W5:Y:S01]  /*16b0*/  @P1 LDG.E.U16 R8, desc[UR6][R50.64] ;  /* 0x0000000632081981 */ /* 0x000962000c1e1500 */
[----:B------:R-:W-:Y:S02]  /*16c0*/  @P1 IADD3.X R59, R76, UR9, RZ, P3, !PT ;  /* 0x000000094c3b1c10 */ /* 0x000fe40009ffe4ff */
[----:B0-----:R-:W-:Y:S02]  /*16d0*/  @P1 IADD3 R56, P4, R85, UR10, RZ ;  /* 0x0000000a55381c10 */ /* 0x001fe4000ff9e0ff */
[----:B------:R-:W-:Y:S02]  /*16e0*/  ISETP.GE.AND P3, PT, R9, UR4, PT ;  /* 0x0000000409007c0c */ /* 0x000fe4000bf66270 */
[----:B------:R-:W-:Y:S02]  /*16f0*/  @P1 IADD3.X R57, R84, UR11, RZ, P4, !PT ;  /* 0x0000000b54391c10 */ /* 0x000fe4000a7fe4ff */
[----:B-1----:R-:W-:Y:S02]  /*1700*/  @P2 IADD3 R54, P5, R104, UR10, RZ ;  /* 0x0000000a68362c10 */ /* 0x002fe4000ffbe0ff */
[----:B------:R-:W-:Y:S01]  /*1710*/  ISETP.LT.AND P3, PT, R45, UR5, !P3 ;  /* 0x000000052d007c0c */ /* 0x000fe2000df61270 */
[----:B------:R0:W5:Y:S01]  /*1720*/  @P1 LDG.E.U16 R62, desc[UR6][R56.64] ;  /* 0x00000006383e1981 */ /* 0x000162000c1e1500 */
[----:B----4-:R-:W-:Y:S02]  /*1730*/  @P2 IADD3 R52, P4, R79, UR8, RZ ;  /* 0x000000084f342c10 */ /* 0x010fe4000ff9e0ff */
[----:B------:R-:W-:Y:S02]  /*1740*/  @P2 IADD3.X R55, R105, UR11, RZ, P5, !PT ;  /* 0x0000000b69372c10 */ /* 0x000fe4000affe4ff */
[----:B------:R-:W-:Y:S01]  /*1750*/  @P2 IADD3.X R53, R78, UR9, RZ, P4, !PT ;  /* 0x000000094e352c10 */ /* 0x000fe2000a7fe4ff */
[----:B------:R-:W4:Y:S01]  /*1760*/  @P1 LDG.E.U16 R46, desc[UR6][R58.64] ;  /* 0x000000063a2e1981 */ /* 0x000f22000c1e1500 */
[----:B------:R-:W-:Y:S03]  /*1770*/  @P2 IADD3 R72, P4, R83, UR10, RZ ;  /* 0x0000000a53482c10 */ /* 0x000fe6000ff9e0ff */
[----:B------:R-:W4:Y:S01]  /*1780*/  @P2 LDG.E.U16 R60, desc[UR6][R54.64] ;  /* 0x00000006363c2981 */ /* 0x000f22000c1e1500 */
[----:B------:R-:W-:Y:S02]  /*1790*/  @P2 IADD3.X R73, R82, UR11, RZ, P4, !PT ;  /* 0x0000000b52492c10 */ /* 0x000fe4000a7fe4ff */
[----:B------:R-:W-:Y:S01]  /*17a0*/  @P2 IADD3 R50, P5, R77, UR8, RZ ;  /* 0x000000084d322c10 */ /* 0x000fe2000ffbe0ff */
[----:B------:R-:W4:Y:S01]  /*17b0*/  @P2 LDG.E.U16 R53, desc[UR6][R52.64] ;  /* 0x0000000634352981 */ /* 0x000f22000c1e1500 */
[----:B------:R-:W-:Y:S02]  /*17c0*/  @P3 IADD3 R70, P6, R106, UR10, RZ ;  /* 0x0000000a6a463c10 */ /* 0x000fe4000ffde0ff */
[----:B------:R-:W-:Y:S02]  /*17d0*/  @P2 IADD3.X R51, R76, UR9, RZ, P5, !PT ;  /* 0x000000094c332c10 */ /* 0x000fe4000affe4ff */
[----:B------:R-:W-:Y:S02]  /*17e0*/  @P3 IADD3 R68, P4, R79, UR8, RZ ;  /* 0x000000084f443c10 */ /* 0x000fe4000ff9e0ff */
[----:B------:R-:W-:Y:S02]  /*17f0*/  @P3 IADD3 R66, P5, R77, UR8, RZ ;  /* 0x000000084d423c10 */ /* 0x000fe4000ffbe0ff */
[----:B------:R-:W-:Y:S02]  /*1800*/  @P3 IADD3.X R71, R107, UR11, RZ, P6, !PT ;  /* 0x0000000b6b473c10 */ /* 0x000fe4000b7fe4ff */
[----:B------:R-:W-:Y:S01]  /*1810*/  @P3 IADD3.X R69, R78, UR9, RZ, P4, !PT ;  /* 0x000000094e453c10 */ /* 0x000fe2000a7fe4ff */
[----:B0-----:R-:W0:Y:S01]  /*1820*/  @P3 LDC R57, c[0x0][0x260] ;  /* 0x00009800ff393b82 */ /* 0x001e220000000800 */
[----:B------:R-:W-:Y:S02]  /*1830*/  @P3 IADD3 R64, P6, R81, UR10, RZ ;  /* 0x0000000a51403c10 */ /* 0x000fe4000ffde0ff */
[----:B------:R-:W-:Y:S01]  /*1840*/  @P3 IADD3.X R67, R76, UR9, RZ, P5, !PT ;  /* 0x000000094c433c10 */ /* 0x000fe2000affe4ff */
[----:B------:R1:W4:Y:S01]  /*1850*/  @P2 LDG.E.U16 R59, desc[UR6][R50.64] ;  /* 0x00000006323b2981 */ /* 0x000322000c1e1500 */
[----:B------:R-:W-:Y:S03]  /*1860*/  @P3 IADD3.X R65, R80, UR11, RZ, P6, !PT ;  /* 0x0000000b50413c10 */ /* 0x000fe6000b7fe4ff */
[----:B------:R-:W4:Y:S04]  /*1870*/  @P2 LDG.E.U16 R58, desc[UR6][R72.64] ;  /* 0x00000006483a2981 */ /* 0x000f28000c1e1500 */
[----:B------:R-:W4:Y:S04]  /*1880*/  @P3 LDG.E.U16 R54, desc[UR6][R68.64] ;  /* 0x0000000644363981 */ /* 0x000f28000c1e1500 */
[----:B------:R-:W4:Y:S04]  /*1890*/  @P3 LDG.E.U16 R52, desc[UR6][R70.64] ;  /* 0x0000000646343981 */ /* 0x000f28000c1e1500 */
[----:B------:R-:W4:Y:S04]  /*18a0*/  @P3 LDG.E.U16 R56, desc[UR6][R66.64] ;  /* 0x0000000642383981 */ /* 0x000f28000c1e1500 */
[----:B------:R-:W4:Y:S01]  /*18b0*/  @P3 LDG.E.U16 R55, desc[UR6][R64.64] ;  /* 0x0000000640373981 */ /* 0x000f22000c1e1500 */
[----:B-1----:R-:W1:Y:S08]  /*18c0*/  @P0 LDC R50, c[0x0][0x260] ;  /* 0x00009800ff320b82 */ /* 0x002e700000000800 */
[----:B------:R-:W0:Y:S01]  /*18d0*/  @P1 LDC R51, c[0x0][0x260] ;  /* 0x00009800ff331b82 */ /* 0x000e220000000800 */
[----:B--2---:R-:W-:Y:S01]  /*18e0*/  @P0 HADD2.F32 R6, -RZ, R6.H0_H0 ;  /* 0x20000006ff060230 */ /* 0x004fe20000004100 */
[----:B-1----:R-:W-:Y:S06]  /*18f0*/  @P0 ISETP.NE.AND P5, PT, R50, 0x1, PT ;  /* 0x000000013200080c */ /* 0x002fec0003fa5270 */
[----:B------:R-:W1:Y:S01]  /*1900*/  @P2 LDC R50, c[0x0][0x260] ;  /* 0x00009800ff322b82 */ /* 0x000e620000000800 */
[----:B0-----:R-:W-:Y:S01]  /*1910*/  @P1 ISETP.NE.AND P4, PT, R51, 0x1, PT ;  /* 0x000000013300180c */ /* 0x001fe20003f85270 */
[----:B---3--:R-:W-:Y:S02]  /*1920*/  @P0 HADD2.F32 R7, -RZ, R7.H0_H0 ;  /* 0x20000007ff070230 */ /* 0x008fe40000004100 */
[----:B-----5:R-:W-:Y:S03]  /*1930*/  @P0 HADD2.F32 R51, -RZ, R63.H0_H0 ;  /* 0x2000003fff330230 */ /* 0x020fe60000004100 */
[C---:B------:R-:W-:Y:S01]  /*1940*/  @P0 FFMA R0, R6.reuse, R7, R13 ;  /* 0x0000000706000223 */ /* 0x040fe2000000000d */
[----:B------:R-:W-:Y:S02]  /*1950*/  @P0 HADD2.F32 R47, -RZ, R47.H0_H0 ;  /* 0x2000002fff2f0230 */ /* 0x000fe40000004100 */
[----:B------:R-:W-:Y:S03]  /*1960*/  @P1 HADD2.F32 R61, -RZ, R61.H0_H0 ;  /* 0x2000003dff3d1230 */ /* 0x000fe60000004100 */
[----:B------:R-:W-:Y:S01]  /*1970*/  @P0 FSEL R47, -R47, R47, !P5 ;  /* 0x0000002f2f2f0208 */ /* 0x000fe20006800100 */
[----:B------:R-:W-:Y:S04]  /*1980*/  @P1 HADD2.F32 R8, -RZ, R8.H0_H0 ;  /* 0x20000008ff081230 */ /* 0x000fe80000004100 */
[----:B------:R-:W-:Y:S01]  /*1990*/  @P0 FFMA R13, R47, R51, R0 ;  /* 0x000000332f0d0223 */ /* 0x000fe20000000000 */
[----:B------:R-:W-:Y:S01]  /*19a0*/  @P0 FFMA R2, R6, R47, R14 ;  /* 0x0000002f06020223 */ /* 0x000fe2000000000e */
[----:B------:R-:W-:Y:S02]  /*19b0*/  @P1 FSEL R47, -R61, R61, !P4 ;  /* 0x0000003d3d2f1208 */ /* 0x000fe40006000100 */
[----:B-1----:R-:W-:Y:S01]  /*19c0*/  @P2 ISETP.NE.AND P5, PT, R50, 0x1, PT ;  /* 0x000000013200280c */ /* 0x002fe20003fa5270 */
[----:B------:R-:W-:Y:S01]  /*19d0*/  @P0 FFMA R14, R51, -R7, R2 ;  /* 0x80000007330e0223 */ /* 0x000fe20000000002 */
[----:B------:R-:W-:Y:S01]  /*19e0*/  @P3 ISETP.NE.AND P4, PT, R57, 0x1, PT ;  /* 0x000000013900380c */ /* 0x000fe20003f85270 */
[----:B------:R-:W-:Y:S02]  /*19f0*/  @P1 HADD2.F32 R6, -RZ, R62.H0_H0 ;  /* 0x2000003eff061230 */ /* 0x000fe40000004100 */
[----:B----4-:R-:W-:Y:S02]  /*1a00*/  @P1 HADD2.F32 R46, -RZ, R46.H0_H0 ;  /* 0x2000002eff2e1230 */ /* 0x010fe40000004100 */
[----:B------:R-:W-:Y:S03]  /*1a10*/  @P2 HADD2.F32 R50, -RZ, R60.H0_H0 ;  /* 0x2000003cff322230 */ /* 0x000fe60000004100 */
[C---:B------:R-:W-:Y:S01]  /*1a20*/  @P1 FFMA R0, R8.reuse, R46, R21 ;  /* 0x0000002e08001223 */ /* 0x040fe20000000015 */
[----:B------:R-:W-:Y:S03]  /*1a30*/  @P2 HADD2.F32 R60, -RZ, R53.H0_H0 ;  /* 0x20000035ff3c2230 */ /* 0x000fe60000004100 */
[----:B------:R-:W-:Y:S01]  /*1a40*/  @P1 FFMA R21, R47, R6, R0 ;  /* 0x000000062f151223 */ /* 0x000fe20000000000 */
[----:B------:R-:W-:Y:S01]  /*1a50*/  @P1 FFMA R3, R8, R47, R22 ;  /* 0x0000002f08031223 */ /* 0x000fe20000000016 */
[----:B------:R-:W-:Y:S03]  /*1a60*/  @P2 FSEL R47, -R60, R60, !P5 ;  /* 0x0000003c3c2f2208 */ /* 0x000fe60006800100 */
[----:B------:R-:W-:Y:S01]  /*1a70*/  @P1 FFMA R22, -R46, R6, R3 ;  /* 0x000000062e161223 */ /* 0x000fe20000000103 */
[----:B------:R-:W-:Y:S02]  /*1a80*/  @P2 HADD2.F32 R53, -RZ, R59.H0_H0 ;  /* 0x2000003bff352230 */ /* 0x000fe40000004100 */
[----:B------:R-:W-:Y:S03]  /*1a90*/  @P2 HADD2.F32 R8, -RZ, R58.H0_H0 ;  /* 0x2000003aff082230 */ /* 0x000fe60000004100 */
[C---:B------:R-:W-:Y:S01]  /*1aa0*/  @P2 FFMA R0, R50.reuse, R53, R29 ;  /* 0x0000003532002223 */ /* 0x040fe2000000001d */
[----:B------:R-:W-:Y:S03]  /*1ab0*/  @P3 HADD2.F32 R57, -RZ, R54.H0_H0 ;  /* 0x20000036ff393230 */ /* 0x000fe60000004100 */
[-C--:B------:R-:W-:Y:S01]  /*1ac0*/  @P2 FFMA R29, R47, R8.reuse, R0 ;  /* 0x000000082f1d2223 */ /* 0x080fe20000000000 */
[----:B------:R-:W-:Y:S01]  /*1ad0*/  @P2 FFMA R4, R50, R47, R30 ;  /* 0x0000002f32042223 */ /* 0x000fe2000000001e */
[----:B------:R-:W-:Y:S01]  /*1ae0*/  @P3 HADD2.F32 R52, -RZ, R52.H0_H0 ;  /* 0x20000034ff343230 */ /* 0x000fe20000004100 */
[----:B------:R-:W-:Y:S02]  /*1af0*/  @P3 FSEL R47, -R57, R57, !P4 ;  /* 0x00000039392f3208 */ /* 0x000fe40006000100 */
[----:B------:R-:W-:Y:S01]  /*1b00*/  @P2 FFMA R30, -R53, R8, R4 ;  /* 0x00000008351e2223 */ /* 0x000fe20000000104 */
[----:B------:R-:W-:Y:S02]  /*1b10*/  @P3 HADD2.F32 R54, -RZ, R56.H0_H0 ;  /* 0x20000038ff363230 */ /* 0x000fe40000004100 */
[----:B------:R-:W-:Y:S03]  /*1b20*/  @P3 HADD2.F32 R50, -RZ, R55.H0_H0 ;  /* 0x20000037ff323230 */ /* 0x000fe60000004100 */
[C---:B------:R-:W-:Y:S04]  /*1b30*/  @P3 FFMA R0, R52.reuse, R54, R37 ;  /* 0x0000003634003223 */ /* 0x040fe80000000025 */
[-C--:B------:R-:W-:Y:S01]  /*1b40*/  @P3 FFMA R37, R47, R50.reuse, R0 ;  /* 0x000000322f253223 */ /* 0x080fe20000000000 */
[----:B------:R-:W-:Y:S04]  /*1b50*/  @P3 FFMA R5, R52, R47, R38 ;  /* 0x0000002f34053223 */ /* 0x000fe80000000026 */
[----:B------:R-:W-:Y:S07]  /*1b60*/  @P3 FFMA R38, -R54, R50, R5 ;  /* 0x0000003236263223 */ /* 0x000fee0000000105 */
.L_x_13:
[----:B------:R-:W-:Y:S05]  /*1b70*/  BSYNC B0 ;  /* 0x0000000000007941 */ /* 0x000fea0003800000 */
.L_x_10:
[----:B------:R-:W-:Y:S01]  /*1b80*/  PLOP3.LUT P0, PT, PT, PT, UP2, 0x80, 0x0 ;  /* 0x000000000000781c */ /* 0x000fe20003f0f028 */
[----:B------:R-:W-:Y:S01]  /*1b90*/  BSSY B0, `(.L_x_14) ;  /* 0x00000f5000007945 */ /* 0x000fe20003800000 */
[----:B------:R-:W-:Y:S02]  /*1ba0*/  IADD3 R60, P2, R89, UR8, RZ ;  /* 0x00000008593c7c10 */ /* 0x000fe4000ff5e0ff */
[----:B------:R-:W-:Y:S02]  /*1bb0*/  IADD3 R46, P1, R91, UR8, RZ ;  /* 0x000000085b2e7c10 */ /* 0x000fe4000ff3e0ff */
[----:B------:R-:W-:Y:S02]  /*1bc0*/  IADD3.X R61, R88, UR9, RZ, P2, !PT ;  /* 0x00000009583d7c10 */ /* 0x000fe400097fe4ff */
[----:B------:R-:W-:Y:S05]  /*1bd0*/  IADD3.X R47, R90, UR9, RZ, P1, !PT ;  /* 0x000000095a2f7c10 */ /* 0x000fea0008ffe4ff */
[----:B------:R-:W-:Y:S05]  /*1be0*/  @!P0 BRA `(.L_x_15) ;  /* 0x0000000800688947 */ /* 0x000fea0003800000 */
[----:B------:R-:W0:Y:S02]  /*1bf0*/  LDC R0, c[0x0][0x260] ;  /* 0x00009800ff007b82 */ /* 0x000e240000000800 */
[----:B0-----:R-:W-:Y:S11]  /*1c00*/  ISETP.NE.AND P0, PT, R0, 0x1, PT ;  /* 0x000000010000780c */ /* 0x001ff60003f05270 */
[----:B------:R-:W-:Y:S02]  /*1c10*/  @!UPT UIADD3 URZ, URZ, URZ, URZ ;  /* 0x0000003f3f3ff290 */ /* 0x000fe4000fffe03f */
[----:B------:R-:W-:Y:S05]  /*1c20*/  @!P0 BRA `(.L_x_16) ;  /* 0x00000004002c8947 */ /* 0x000fea0003800000 */
[----:B------:R-:W-:Y:S02]  /*1c30*/  ISETP.GE.AND P0, PT, R48, UR4, PT ;  /* 0x0000000430007c0c */ /* 0x000fe4000bf06270 */
[----:B------:R-:W-:Y:S02]  /*1c40*/  IADD3 R0, R45, 0x1, RZ ;  /* 0x000000012d007810 */ /* 0x000fe40007ffe0ff */
[----:B------:R-:W-:Y:S02]  /*1c50*/  ISETP.GE.AND P1, PT, R12, UR4, PT ;  /* 0x000000040c007c0c */ /* 0x000fe4000bf26270 */
[C---:B------:R-:W-:Y:S02]  /*1c60*/  ISETP.LT.AND P0, PT, R0.reuse, UR5, !P0 ;  /* 0x0000000500007c0c */ /* 0x040fe4000c701270 */
[C---:B------:R-:W-:Y:S02]  /*1c70*/  ISETP.LT.AND P1, PT, R0.reuse, UR5, !P1 ;  /* 0x0000000500007c0c */ /* 0x040fe4000cf21270 */
[----:B------:R-:W-:Y:S04]  /*1c80*/  ISETP.GE.AND P2, PT, R11, UR4, PT ;  /* 0x000000040b007c0c */ /* 0x000fe8000bf46270 */
[----:B------:R-:W-:Y:S05]  /*1c90*/  ISETP.LT.AND P2, PT, R0, UR5, !P2 ;  /* 0x0000000500007c0c */ /* 0x000fea000d741270 */
[----:B------:R-:W2:Y:S01]  /*1ca0*/  @P0 LDG.E.U16 R7, desc[UR6][R60.64] ;  /* 0x000000063c070981 */ /* 0x000ea2000c1e1500 */
[----:B------:R-:W-:Y:S02]  /*1cb0*/  @P0 IADD3 R52, P3, R100, UR10, RZ ;  /* 0x0000000a64340c10 */ /* 0x000fe4000ff7e0ff */
[----:B------:R-:W-:Y:S01]  /*1cc0*/  @P0 IADD3 R68, P4, R87, UR10, RZ ;  /* 0x0000000a57440c10 */ /* 0x000fe2000ff9e0ff */
[----:B------:R-:W3:Y:S01]  /*1cd0*/  @P0 LDG.E.U16 R51, desc[UR6][R46.64] ;  /* 0x000000062e330981 */ /* 0x000ee2000c1e1500 */
[----:B------:R-:W-:Y:S02]  /*1ce0*/  @P0 IADD3.X R53, R101, UR11, RZ, P3, !PT ;  /* 0x0000000b65350c10 */ /* 0x000fe40009ffe4ff */
[----:B------:R-:W-:Y:S01]  /*1cf0*/  @P1 IADD3 R58, P3, R102, UR10, RZ ;  /* 0x0000000a663a1c10 */ /* 0x000fe2000ff7e0ff */
[----:B------:R-:W4:Y:S01]  /*1d00*/  @P1 LDG.E.U16 R56, desc[UR6][R60.64] ;  /* 0x000000063c381981 */ /* 0x000f22000c1e1500 */
[----:B------:R-:W-:Y:S02]  /*1d10*/  @P0 IADD3.X R69, R86, UR11, RZ, P4, !PT ;  /* 0x0000000b56450c10 */ /* 0x000fe4000a7fe4ff */
[----:B------:R-:W-:Y:S01]  /*1d20*/  @P1 IADD3.X R59, R103, UR11, RZ, P3, !PT ;  /* 0x0000000b673b1c10 */ /* 0x000fe20009ffe4ff */
[----:B------:R-:W5:Y:S01]  /*1d30*/  @P0 LDG.E.U16 R6, desc[UR6][R52.64] ;  /* 0x0000000634060981 */ /* 0x000f62000c1e1500 */
[----:B------:R-:W-:Y:S02]  /*1d40*/  @P1 IADD3 R66, P5, R85, UR10, RZ ;  /* 0x0000000a55421c10 */ /* 0x000fe4000ffbe0ff */
[----:B------:R-:W-:Y:S01]  /*1d50*/  @P2 IADD3 R64, P4, R104, UR10, RZ ;  /* 0x0000000a68402c10 */ /* 0x000fe2000ff9e0ff */
[----:B------:R-:W4:Y:S01]  /*1d60*/  @P1 LDG.E.U16 R54, desc[UR6][R58.64] ;  /* 0x000000063a361981 */ /* 0x000f22000c1e1500 */
[----:B------:R-:W-:Y:S02]  /*1d70*/  @P1 IADD3.X R67, R84, UR11, RZ, P5, !PT ;  /* 0x0000000b54431c10 */ /* 0x000fe4000affe4ff */
[----:B------:R-:W-:Y:S01]  /*1d80*/  @P2 IADD3.X R65, R105, UR11, RZ, P4, !PT ;  /* 0x0000000b69412c10 */ /* 0x000fe2000a7fe4ff */
[----:B------:R-:W4:Y:S01]  /*1d90*/  @P0 LDG.E.U16 R8, desc[UR6][R68.64] ;  /* 0x0000000644080981 */ /* 0x000f22000c1e1500 */
[----:B------:R-:W-:Y:S03]  /*1da0*/  @P2 IADD3 R62, P3, R83, UR10, RZ ;  /* 0x0000000a533e2c10 */ /* 0x000fe6000ff7e0ff */
[----:B------:R-:W4:Y:S01]  /*1db0*/  @P1 LDG.E.U16 R55, desc[UR6][R66.64] ;  /* 0x0000000642371981 */ /* 0x000f22000c1e1500 */
[----:B------:R-:W-:Y:S02]  /*1dc0*/  @P2 IADD3.X R63, R82, UR11, RZ, P3, !PT ;  /* 0x0000000b523f2c10 */ /* 0x000fe40009ffe4ff */
[----:B------:R-:W-:Y:S01]  /*1dd0*/  ISETP.GE.AND P3, PT, R9, UR4, PT ;  /* 0x0000000409007c0c */ /* 0x000fe2000bf66270 */
[----:B------:R-:W4:Y:S03]  /*1de0*/  @P2 LDG.E.U16 R57, desc[UR6][R60.64] ;  /* 0x000000063c392981 */ /* 0x000f26000c1e1500 */
[----:B------:R-:W-:Y:S01]  /*1df0*/  ISETP.LT.AND P3, PT, R0, UR5, !P3 ;  /* 0x0000000500007c0c */ /* 0x000fe2000df61270 */
[----:B------:R-:W4:Y:S04]  /*1e00*/  @P2 LDG.E.U16 R50, desc[UR6][R62.64] ;  /* 0x000000063e322981 */ /* 0x000f28000c1e1500 */
[----:B------:R-:W4:Y:S04]  /*1e10*/  @P1 LDG.E.U16 R53, desc[UR6][R46.64] ;  /* 0x000000062e351981 */ /* 0x000f28000c1e1500 */
[----:B------:R-:W4:Y:S04]  /*1e20*/  @P2 LDG.E.U16 R52, desc[UR6][R64.64] ;  /* 0x0000000640342981 */ /* 0x000f28000c1e1500 */
[----:B------:R-:W4:Y:S01]  /*1e30*/  @P2 LDG.E.U16 R59, desc[UR6][R46.64] ;  /* 0x000000062e3b2981 */ /* 0x000f22000c1e1500 */
[----:B--2---:R-:W-:Y:S02]  /*1e40*/  @P0 HADD2.F32 R7, -RZ, R7.H0_H0 ;  /* 0x20000007ff070230 */ /* 0x004fe40000004100 */
[----:B---3--:R-:W-:Y:S02]  /*1e50*/  @P0 HADD2.F32 R51, -RZ, R51.H0_H0 ;  /* 0x20000033ff330230 */ /* 0x008fe40000004100 */
[----:B-----5:R-:W-:Y:S05]  /*1e60*/  @P0 HADD2.F32 R6, -RZ, R6.H0_H0 ;  /* 0x20000006ff060230 */ /* 0x020fea0000004100 */
[C---:B------:R-:W-:Y:S01]  /*1e70*/  @P0 FFMA R3, R6.reuse, R7, R15 ;  /* 0x0000000706030223 */ /* 0x040fe2000000000f */
[----:B------:R-:W-:Y:S01]  /*1e80*/  @P0 FFMA R2, R6, R51, R16 ;  /* 0x0000003306020223 */ /* 0x000fe20000000010 */
[----:B----4-:R-:W-:Y:S02]  /*1e90*/  @P1 HADD2.F32 R6, -RZ, R54.H0_H0 ;  /* 0x20000036ff061230 */ /* 0x010fe40000004100 */
[----:B------:R-:W-:Y:S02]  /*1ea0*/  @P0 HADD2.F32 R8, -RZ, R8.H0_H0 ;  /* 0x20000008ff080230 */ /* 0x000fe40000004100 */
[----:B------:R-:W-:Y:S03]  /*1eb0*/  @P1 HADD2.F32 R55, -RZ, R55.H0_H0 ;  /* 0x20000037ff371230 */ /* 0x000fe60000004100 */
[C---:B------:R-:W-:Y:S01]  /*1ec0*/  @P0 FFMA R16, R8.reuse, R7, R2 ;  /* 0x0000000708100223 */ /* 0x040fe20000000002 */
[----:B------:R-:W-:Y:S02]  /*1ed0*/  @P1 HADD2.F32 R7, -RZ, R56.H0_H0 ;  /* 0x20000038ff071230 */ /* 0x000fe40000004100 */
[----:B------:R-:W-:Y:S01]  /*1ee0*/  @P0 FFMA R15, -R8, R51, R3 ;  /* 0x00000033080f0223 */ /* 0x000fe20000000103 */
[----:B------:R-:W-:Y:S02]  /*1ef0*/  @P2 HADD2.F32 R57, -RZ, R57.H0_H0 ;  /* 0x20000039ff392230 */ /* 0x000fe40000004100 */
[C---:B------:R-:W-:Y:S01]  /*1f00*/  @P1 FFMA R4, R6.reuse, R7, R23 ;  /* 0x0000000706041223 */ /* 0x040fe20000000017 */
[----:B------:R-:W-:Y:S02]  /*1f10*/  @P2 HADD2.F32 R50, -RZ, R50.H0_H0 ;  /* 0x20000032ff322230 */ /* 0x000fe40000004100 */
[----:B------:R-:W-:Y:S05]  /*1f20*/  @P1 HADD2.F32 R53, -RZ, R53.H0_H0 ;  /* 0x20000035ff351230 */ /* 0x000fea0000004100 */
[-C--:B------:R-:W-:Y:S01]  /*1f30*/  @P1 FFMA R2, R6, R53.reuse, R24 ;  /* 0x0000003506021223 */ /* 0x080fe20000000018 */
[----:B------:R-:W-:Y:S02]  /*1f40*/  @P2 HADD2.F32 R6, -RZ, R52.H0_H0 ;  /* 0x20000034ff062230 */ /* 0x000fe40000004100 */
[C---:B------:R-:W-:Y:S01]  /*1f50*/  @P1 FFMA R23, -R55.reuse, R53, R4 ;  /* 0x0000003537171223 */ /* 0x040fe20000000104 */
[----:B------:R-:W-:Y:S02]  /*1f60*/  @P2 HADD2.F32 R59, -RZ, R59.H0_H0 ;  /* 0x2000003bff3b2230 */ /* 0x000fe40000004100 */
[----:B------:R-:W-:Y:S01]  /*1f70*/  @P1 FFMA R24, R55, R7, R2 ;  /* 0x0000000737181223 */ /* 0x000fe20000000002 */
[C---:B------:R-:W-:Y:S02]  /*1f80*/  @P2 FFMA R5, R6.reuse, R57, R31 ;  /* 0x0000003906052223 */ /* 0x040fe4000000001f */
[-C--:B------:R-:W-:Y:S02]  /*1f90*/  @P2 FFMA R0, R6, R59.reuse, R32 ;  /* 0x0000003b06002223 */ /* 0x080fe40000000020 */
[C---:B------:R-:W-:Y:S02]  /*1fa0*/  @P2 FFMA R31, -R50.reuse, R59, R5 ;  /* 0x0000003b321f2223 */ /* 0x040fe40000000105 */
[----:B------:R-:W-:Y:S01]  /*1fb0*/  @P2 FFMA R32, R50, R57, R0 ;  /* 0x0000003932202223 */ /* 0x000fe20000000000 */
[----:B------:R-:W-:Y:S06]  /*1fc0*/  @!P3 BRA `(.L_x_17) ;  /* 0x0000000800c4b947 */ /* 0x000fec0003800000 */
[----:B------:R-:W2:Y:S01]  /*1fd0*/  LDG.E.U16 R3, desc[UR6][R60.64] ;  /* 0x000000063c037981 */ /* 0x000ea2000c1e1500 */
[----:B------:R-:W-:Y:S02]  /*1fe0*/  IADD3 R50, P1, R106, UR10, RZ ;  /* 0x0000000a6a327c10 */ /* 0x000fe4000ff3e0ff */
[----:B------:R-:W-:Y:S01]  /*1ff0*/  IADD3 R6, P0, R81, UR10, RZ ;  /* 0x0000000a51067c10 */ /* 0x000fe2000ff1e0ff */
[----:B------:R-:W3:Y:S01]  /*2000*/  LDG.E.U16 R5, desc[UR6][R46.64] ;  /* 0x000000062e057981 */ /* 0x000ee2000c1e1500 */
[----:B------:R-:W-:Y:S02]  /*2010*/  IADD3.X R51, R107, UR11, RZ, P1, !PT ;  /* 0x0000000b6b337c10 */ /* 0x000fe40008ffe4ff */
[----:B------:R-:W-:Y:S03]  /*2020*/  IADD3.X R7, R80, UR11, RZ, P0, !PT ;  /* 0x0000000b50077c10 */ /* 0x000fe600087fe4ff */
[----:B------:R-:W4:Y:S04]  /*2030*/  LDG.E.U16 R0, desc[UR6][R50.64] ;  /* 0x0000000632007981 */ /* 0x000f28000c1e1500 */
[----:B------:R-:W5:Y:S01]  /*2040*/  LDG.E.U16 R2, desc[UR6][R6.64] ;  /* 0x0000000606027981 */ /* 0x000f62000c1e1500 */
[----:B--2---:R-:W-:Y:S02]  /*2050*/  HADD2.F32 R3, -RZ, R3.H0_H0 ;  /* 0x20000003ff037230 */ /* 0x004fe40000004100 */
[----:B---3--:R-:W-:Y:S02]  /*2060*/  HADD2.F32 R5, -RZ, R5.H0_H0 ;  /* 0x20000005ff057230 */ /* 0x008fe40000004100 */
[----:B----4-:R-:W-:Y:S02]  /*2070*/  HADD2.F32 R0, -RZ, R0.H0_H0 ;  /* 0x20000000ff007230 */ /* 0x010fe40000004100 */
[----:B-----5:R-:W-:Y:S03]  /*2080*/  HADD2.F32 R2, -RZ, R2.H0_H0 ;  /* 0x20000002ff027230 */ /* 0x020fe60000004100 */
[C---:B------:R-:W-:Y:S01]  /*2090*/  FFMA R39, R0.reuse, R3, R39 ;  /* 0x0000000300277223 */ /* 0x040fe20000000027 */
[-C--:B------:R-:W-:Y:S03]  /*20a0*/  FFMA R40, R0, R5.reuse, R40 ;  /* 0x0000000500287223 */ /* 0x080fe60000000028 */
[C---:B------:R-:W-:Y:S01]  /*20b0*/  FFMA R39, -R2.reuse, R5, R39 ;  /* 0x0000000502277223 */ /* 0x040fe20000000127 */
[----:B------:R-:W-:Y:S01]  /*20c0*/  FFMA R40, R2, R3, R40 ;  /* 0x0000000302287223 */ /* 0x000fe20000000028 */
[----:B------:R-:W-:Y:S05]  /*20d0*/  BRA `(.L_x_17) ;  /* 0x0000000800807947 */ /* 0x000fea0003800000 */
.L_x_16:
        /* <DEDUP_REMOVED lines=12> */
[----:B------:R-:W-:Y:S01]  /*21a0*/  @P0 IADD3.X R3, R101, UR11, RZ, P4, !PT ;  /* 0x0000000b65030c10 */ /* 0x000fe2000a7fe4ff */
[----:B------:R-:W4:Y:S01]  /*21b0*/  @P1 LDG.E.U16 R59, desc[UR6][R60.64] ;  /* 0x000000063c3b1981 */ /* 0x000f22000c1e1500 */
[----:B------:R-:W-:Y:S02]  /*21c0*/  @P1 IADD3 R52, P4, R102, UR10, RZ ;  /* 0x0000000a66341c10 */ /* 0x000fe4000ff9e0ff */
[----:B------:R-:W-:Y:S01]  /*21d0*/  @P1 IADD3 R64, P5, R85, UR10, RZ ;  /* 0x0000000a55401c10 */ /* 0x000fe2000ffbe0ff */
[----:B------:R-:W5:Y:S01]  /*21e0*/  @P0 LDG.E.U16 R57, desc[UR6][R56.64] ;  /* 0x0000000638390981 */ /* 0x000f62000c1e1500 */
[----:B------:R-:W-:Y:S02]  /*21f0*/  @P1 IADD3.X R53, R103, UR11, RZ, P4, !PT ;  /* 0x0000000b67351c10 */ /* 0x000fe4000a7fe4ff */
[----:B------:R-:W-:Y:S01]  /*2200*/  @P2 IADD3 R50, P4, R104, UR10, RZ ;  /* 0x0000000a68322c10 */ /* 0x000fe2000ff9e0ff */
[----:B------:R-:W5:Y:S01]  /*2210*/  @P0 LDG.E.U16 R8, desc[UR6][R2.64] ;  /* 0x0000000602080981 */ /* 0x000f62000c1e1500 */
[----:B------:R-:W-:Y:S02]  /*2220*/  @P1 IADD3.X R65, R84, UR11, RZ, P5, !PT ;  /* 0x0000000b54411c10 */ /* 0x000fe4000affe4ff */
[----:B------:R-:W-:Y:S01]  /*2230*/  @P2 IADD3 R62, P3, R83, UR10, RZ ;  /* 0x0000000a533e2c10 */ /* 0x000fe2000ff7e0ff */
[----:B------:R-:W5:Y:S01]  /*2240*/  @P1 LDG.E.U16 R5, desc[UR6][R52.64] ;  /* 0x0000000634051981 */ /* 0x000f62000c1e1500 */
[----:B------:R-:W-:Y:S02]  /*2250*/  @P2 IADD3.X R51, R105, UR11, RZ, P4, !PT ;  /* 0x0000000b69332c10 */ /* 0x000fe4000a7fe4ff */
[----:B------:R-:W-:Y:S01]  /*2260*/  @P2 IADD3.X R63, R82, UR11, RZ, P3, !PT ;  /* 0x0000000b523f2c10 */ /* 0x000fe20009ffe4ff */
[----:B------:R-:W5:Y:S01]  /*2270*/  @P1 LDG.E.U16 R4, desc[UR6][R46.64] ;  /* 0x000000062e041981 */ /* 0x000f62000c1e1500 */
[----:B------:R-:W-:Y:S03]  /*2280*/  ISETP.GE.AND P3, PT, R9, UR4, PT ;  /* 0x0000000409007c0c */ /* 0x000fe6000bf66270 */
[----:B------:R-:W5:Y:S01]  /*2290*/  @P2 LDG.E.U16 R58, desc[UR6][R60.64] ;  /* 0x000000063c3a2981 */ /* 0x000f62000c1e1500 */
[----:B------:R-:W-:Y:S03]  /*22a0*/  ISETP.LT.AND P3, PT, R0, UR5, !P3 ;  /* 0x0000000500007c0c */ /* 0x000fe6000df61270 */
[----:B------:R-:W5:Y:S04]  /*22b0*/  @P2 LDG.E.U16 R54, desc[UR6][R62.64] ;  /* 0x000000063e362981 */ /* 0x000f68000c1e1500 */
[----:B------:R-:W5:Y:S04]  /*22c0*/  @P1 LDG.E.U16 R56, desc[UR6][R64.64] ;  /* 0x0000000640381981 */ /* 0x000f68000c1e1500 */
[----:B------:R-:W5:Y:S04]  /*22d0*/  @P2 LDG.E.U16 R3, desc[UR6][R50.64] ;  /* 0x0000000632032981 */ /* 0x000f68000c1e1500 */
[----:B------:R-:W5:Y:S01]  /*22e0*/  @P2 LDG.E.U16 R2, desc[UR6][R46.64] ;  /* 0x000000062e022981 */ /* 0x000f62000c1e1500 */
[----:B--2---:R-:W-:Y:S02]  /*22f0*/  @P0 HADD2.F32 R55, -RZ, R55.H0_H0 ;  /* 0x20000037ff370230 */ /* 0x004fe40000004100 */
[----:B---3--:R-:W-:Y:S02]  /*2300*/  @P0 HADD2.F32 R7, -RZ, R7.H0_H0 ;  /* 0x20000007ff070230 */ /* 0x008fe40000004100 */
[----:B----4-:R-:W-:Y:S02]  /*2310*/  @P1 HADD2.F32 R59, -RZ, R59.H0_H0 ;  /* 0x2000003bff3b1230 */ /* 0x010fe40000004100 */
[----:B-----5:R-:W-:Y:S02]  /*2320*/  @P0 HADD2.F32 R57, -RZ, R57.H0_H0 ;  /* 0x20000039ff390230 */ /* 0x020fe40000004100 */
[----:B------:R-:W-:Y:S02]  /*2330*/  @P0 HADD2.F32 R8, -RZ, R8.H0_H0 ;  /* 0x20000008ff080230 */ /* 0x000fe40000004100 */
[----:B------:R-:W-:Y:S03]  /*2340*/  @P1 HADD2.F32 R0, -RZ, R5.H0_H0 ;  /* 0x20000005ff001230 */ /* 0x000fe60000004100 */
[C---:B------:R-:W-:Y:S01]  /*2350*/  @P0 FFMA R6, R8.reuse, R55, R15 ;  /* 0x0000003708060223 */ /* 0x040fe2000000000f */
[-C--:B------:R-:W-:Y:S01]  /*2360*/  @P0 FFMA R8, -R8, R7.reuse, R16 ;  /* 0x0000000708080223 */ /* 0x080fe20000000110 */
[----:B------:R-:W-:Y:S02]  /*2370*/  @P1 HADD2.F32 R5, -RZ, R4.H0_H0 ;  /* 0x20000004ff051230 */ /* 0x000fe40000004100 */
[C---:B------:R-:W-:Y:S01]  /*2380*/  @P0 FFMA R15, R57.reuse, R7, R6 ;  /* 0x00000007390f0223 */ /* 0x040fe20000000006 */
[----:B------:R-:W-:Y:S01]  /*2390*/  @P0 FFMA R16, R57, R55, R8 ;  /* 0x0000003739100223 */ /* 0x000fe20000000008 */
[C---:B------:R-:W-:Y:S01]  /*23a0*/  @P1 FFMA R4, R0.reuse, R59, R23 ;  /* 0x0000003b00041223 */ /* 0x040fe20000000017 */
[----:B------:R-:W-:Y:S02]  /*23b0*/  @P2 HADD2.F32 R57, -RZ, R58.H0_H0 ;  /* 0x2000003aff392230 */ /* 0x000fe40000004100 */
[-C--:B------:R-:W-:Y:S01]  /*23c0*/  @P1 FFMA R0, -R0, R5.reuse, R24 ;  /* 0x0000000500001223 */ /* 0x080fe20000000118 */
[----:B------:R-:W-:Y:S02]  /*23d0*/  @P1 HADD2.F32 R55, -RZ, R56.H0_H0 ;  /* 0x20000038ff371230 */ /* 0x000fe40000004100 */
[----:B------:R-:W-:Y:S03]  /*23e0*/  @P2 HADD2.F32 R6, -RZ, R3.H0_H0 ;  /* 0x20000003ff062230 */ /* 0x000fe60000004100 */
[C---:B------:R-:W-:Y:S01]  /*23f0*/  @P1 FFMA R23, R55.reuse, R5, R4 ;  /* 0x0000000537171223 */ /* 0x040fe20000000004 */
[----:B------:R-:W-:Y:S01]  /*2400*/  @P1 FFMA R24, R55, R59, R0 ;  /* 0x0000003b37181223 */ /* 0x000fe20000000000 */
[----:B------:R-:W-:Y:S02]  /*2410*/  @P2 HADD2.F32 R55, -RZ, R54.H0_H0 ;  /* 0x20000036ff372230 */ /* 0x000fe40000004100 */
[----:B------:R-:W-:Y:S02]  /*2420*/  @P2 HADD2.F32 R3, -RZ, R2.H0_H0 ;  /* 0x20000002ff032230 */ /* 0x000fe40000004100 */
[C---:B------:R-:W-:Y:S03]  /*2430*/  @P2 FFMA R0, R6.reuse, R57, R31 ;  /* 0x0000003906002223 */ /* 0x040fe6000000001f */
[-C--:B------:R-:W-:Y:S01]  /*2440*/  @P2 FFMA R6, -R6, R3.reuse, R32 ;  /* 0x0000000306062223 */ /* 0x080fe20000000120 */
[C---:B------:R-:W-:Y:S03]  /*2450*/  @P2 FFMA R31, R55.reuse, R3, R0 ;  /* 0x00000003371f2223 */ /* 0x040fe60000000000 */
        /* <DEDUP_REMOVED lines=15> */
[-C--:B------:R-:W-:Y:S03]  /*2550*/  FFMA R40, -R0, R3.reuse, R40 ;  /* 0x0000000300287223 */ /* 0x080fe60000000128 */
[C---:B------:R-:W-:Y:S01]  /*2560*/  FFMA R39, R2.reuse, R3, R39 ;  /* 0x0000000302277223 */ /* 0x040fe20000000027 */
[----:B------:R-:W-:Y:S01]  /*2570*/  FFMA R40, R2, R7, R40 ;  /* 0x0000000702287223 */ /* 0x000fe20000000028 */
[----:B------:R-:W-:Y:S05]  /*2580*/  BRA `(.L_x_17) ;  /* 0x0000000400547947 */ /* 0x000fea0003800000 */
.L_x_15:
[----:B------:R-:W-:Y:S02]  /*2590*/  ISETP.GE.AND P0, PT, R48, UR4, PT ;  /* 0x0000000430007c0c */ /* 0x000fe4000bf06270 */
[----:B------:R-:W-:Y:S02]  /*25a0*/  IADD3 R0, R45, 0x1, RZ ;  /* 0x000000012d007810 */ /* 0x000fe40007ffe0ff */
[----:B------:R-:W-:Y:S02]  /*25b0*/  ISETP.GE.AND P1, PT, R12, UR4, PT ;  /* 0x000000040c007c0c */ /* 0x000fe4000bf26270 */
[C---:B------:R-:W-:Y:S02]  /*25c0*/  ISETP.LT.AND P0, PT, R0.reuse, UR5, !P0 ;  /* 0x0000000500007c0c */ /* 0x040fe4000c701270 */
[C---:B------:R-:W-:Y:S02]  /*25d0*/  ISETP.LT.AND P1, PT, R0.reuse, UR5, !P1 ;  /* 0x0000000500007c0c */ /* 0x040fe4000cf21270 */
[----:B------:R-:W-:Y:S02]  /*25e0*/  ISETP.GE.AND P2, PT, R11, UR4, PT ;  /* 0x000000040b007c0c */ /* 0x000fe4000bf46270 */
[----:B------:R-:W-:Y:S02]  /*25f0*/  ISETP.GE.AND P3, PT, R9, UR4, PT ;  /* 0x0000000409007c0c */ /* 0x000fe4000bf66270 */
[C---:B------:R-:W-:Y:S02]  /*2600*/  ISETP.LT.AND P2, PT, R0.reuse, UR5, !P2 ;  /* 0x0000000500007c0c */ /* 0x040fe4000d741270 */
[----:B------:R-:W-:Y:S03]  /*2610*/  ISETP.LT.AND P3, PT, R0, UR5, !P3 ;  /* 0x0000000500007c0c */ /* 0x000fe6000df61270 */
[----:B------:R-:W2:Y:S01]  /*2620*/  @P0 LDG.E.U16 R7, desc[UR6][R46.64] ;  /* 0x000000062e070981 */ /* 0x000ea2000c1e1500 */
[----:B------:R-:W-:Y:S01]  /*2630*/  @P0 IADD3 R54, P4, R100, UR10, RZ ;  /* 0x0000000a64360c10 */ /* 0x000fe2000ff9e0ff */
[----:B------:R-:W0:Y:S01]  /*2640*/  @P0 LDC R62, c[0x0][0x260] ;  /* 0x00009800ff3e0b82 */ /* 0x000e220000000800 */
[----:B------:R-:W-:Y:S01]  /*2650*/  @P1 IADD3 R56, P5, R102, UR10, RZ ;  /* 0x0000000a66381c10 */ /* 0x000fe2000ffbe0ff */
[----:B------:R-:W3:Y:S01]  /*2660*/  @P0 LDG.E.U16 R51, desc[UR6][R60.64] ;  /* 0x000000063c330981 */ /* 0x000ee2000c1e1500 */
[----:B------:R-:W-:Y:S02]  /*2670*/  @P0 IADD3.X R55, R101, UR11, RZ, P4, !PT ;  /* 0x0000000b65370c10 */ /* 0x000fe4000a7fe4ff */
[----:B------:R-:W-:Y:S01]  /*2680*/  @P0 IADD3 R58, P4, R87, UR10, RZ ;  /* 0x0000000a573a0c10 */ /* 0x000fe2000ff9e0ff */
[----:B------:R-:W4:Y:S01]  /*2690*/  @P1 LDG.E.U16 R50, desc[UR6][R46.64] ;  /* 0x000000062e321981 */ /* 0x000f22000c1e1500 */
[----:B------:R-:W-:Y:S01]  /*26a0*/  @P1 IADD3.X R57, R103, UR11, RZ, P5, !PT ;  /* 0x0000000b67391c10 */ /* 0x000fe2000affe4ff */
[----:B------:R-:W1:Y:S01]  /*26b0*/  @P1 LDC R67, c[0x0][0x260] ;  /* 0x00009800ff431b82 */ /* 0x000e620000000800 */
[----:B------:R-:W-:Y:S01]  /*26c0*/  @P0 IADD3.X R59, R86, UR11, RZ, P4, !PT ;  /* 0x0000000b563b0c10 */ /* 0x000fe2000a7fe4ff */
[----:B------:R-:W5:Y:S01]  /*26d0*/  @P0 LDG.E.U16 R6, desc[UR6][R54.64] ;  /* 0x0000000636060981 */ /* 0x000f62000c1e1500 */
        /* <DEDUP_REMOVED lines=10> */
[----:B------:R-:W-:Y:S01]  /*2780*/  @P3 IADD3 R70, P4, R81, UR10, RZ ;  /* 0x0000000a51463c10 */ /* 0x000fe2000ff9e0ff */
[----:B------:R0:W5:Y:S01]  /*2790*/  @P1 LDG.E.U16 R64, desc[UR6][R64.64] ;  /* 0x0000000640401981 */ /* 0x000162000c1e1500 */
[----:B------:R-:W-:Y:S02]  /*27a0*/  @P3 IADD3.X R73, R107, UR11, RZ, P5, !PT ;  /* 0x0000000b6b493c10 */ /* 0x000fe4000affe4ff */
[----:B------:R-:W-:Y:S01]  /*27b0*/  @P3 IADD3.X R71, R80, UR11, RZ, P4, !PT ;  /* 0x0000000b50473c10 */ /* 0x000fe2000a7fe4ff */
[----:B------:R-:W5:Y:S04]  /*27c0*/  @P2 LDG.E.U16 R52, desc[UR6][R46.64] ;  /* 0x000000062e342981 */ /* 0x000f68000c1e1500 */
[----:B------:R2:W5:Y:S04]  /*27d0*/  @P2 LDG.E.U16 R63, desc[UR6][R68.64] ;  /* 0x00000006443f2981 */ /* 0x000568000c1e1500 */
[----:B------:R-:W5:Y:S04]  /*27e0*/  @P2 LDG.E.U16 R55, desc[UR6][R60.64] ;  /* 0x000000063c372981 */ /* 0x000f68000c1e1500 */
[----:B------:R-:W5:Y:S04]  /*27f0*/  @P2 LDG.E.U16 R57, desc[UR6][R74.64] ;  /* 0x000000064a392981 */ /* 0x000f68000c1e1500 */
[----:B------:R-:W5:Y:S04]  /*2800*/  @P3 LDG.E.U16 R54, desc[UR6][R46.64] ;  /* 0x000000062e363981 */ /* 0x000f68000c1e1500 */
[----:B------:R4:W5:Y:S01]  /*2810*/  @P3 LDG.E.U16 R59, desc[UR6][R60.64] ;  /* 0x000000063c3b3981 */ /* 0x000962000c1e1500 */
[----:B0-----:R-:W0:Y:S03]  /*2820*/  @P2 LDC R65, c[0x0][0x260] ;  /* 0x00009800ff412b82 */ /* 0x001e260000000800 */
[----:B------:R-:W5:Y:S04]  /*2830*/  @P3 LDG.E.U16 R58, desc[UR6][R72.64] ;  /* 0x00000006483a3981 */ /* 0x000f68000c1e1500 */
[----:B------:R-:W5:Y:S01]  /*2840*/  @P3 LDG.E.U16 R56, desc[UR6][R70.64] ;  /* 0x0000000646383981 */ /* 0x000f62000c1e1500 */
[----:B--2---:R-:W-:Y:S01]  /*2850*/  @P0 HADD2.F32 R68, -RZ, R7.H0_H0 ;  /* 0x20000007ff440230 */ /* 0x004fe20000004100 */
[----:B------:R-:W-:Y:S02]  /*2860*/  @P0 ISETP.NE.AND P5, PT, R62, 0x1, PT ;  /* 0x000000013e00080c */ /* 0x000fe40003fa5270 */
[----:B------:R-:W2:Y:S01]  /*2870*/  @P3 LDC R62, c[0x0][0x260] ;  /* 0x00009800ff3e3b82 */ /* 0x000ea20000000800 */
[----:B---3--:R-:W-:Y:S01]  /*2880*/  @P0 HADD2.F32 R7, -RZ, R51.H0_H0 ;  /* 0x20000033ff070230 */ /* 0x008fe20000004100 */
[----:B------:R-:W-:Y:S02]  /*2890*/  @P0 FSEL R51, -R68, R68, !P5 ;  /* 0x0000004444330208 */ /* 0x000fe40006800100 */
[----:B-1----:R-:W-:Y:S01]  /*28a0*/  @P1 ISETP.NE.AND P4, PT, R67, 0x1, PT ;  /* 0x000000014300180c */ /* 0x002fe20003f85270 */
[----:B----4-:R-:W-:Y:S01]  /*28b0*/  @P1 HADD2.F32 R60, -RZ, R50.H0_H0 ;  /* 0x20000032ff3c1230 */ /* 0x010fe20000004100 */
[----:B0-----:R-:W-:Y:S01]  /*28c0*/  @P2 ISETP.NE.AND P5, PT, R65, 0x1, PT ;  /* 0x000000014100280c */ /* 0x001fe20003fa5270 */
[----:B-----5:R-:W-:Y:S02]  /*28d0*/  @P0 HADD2.F32 R6, -RZ, R6.H0_H0 ;  /* 0x20000006ff060230 */ /* 0x020fe40000004100 */
[----:B------:R-:W-:Y:S03]  /*28e0*/  @P1 HADD2.F32 R8, -RZ, R8.H0_H0 ;  /* 0x20000008ff081230 */ /* 0x000fe60000004100 */
[C---:B------:R-:W-:Y:S01]  /*28f0*/  @P0 FFMA R0, R6.reuse, R7, R15 ;  /* 0x0000000706000223 */ /* 0x040fe2000000000f */
[----:B------:R-:W-:Y:S02]  /*2900*/  @P0 HADD2.F32 R53, -RZ, R53.H0_H0 ;  /* 0x20000035ff350230 */ /* 0x000fe40000004100 */
[----:B------:R-:W-:Y:S03]  /*2910*/  @P1 HADD2.F32 R50, -RZ, R66.H0_H0 ;  /* 0x20000042ff321230 */ /* 0x000fe60000004100 */
[----:B------:R-:W-:Y:S01]  /*2920*/  @P0 FFMA R15, R51, R53, R0 ;  /* 0x00000035330f0223 */ /* 0x000fe20000000000 */
[----:B------:R-:W-:Y:S01]  /*2930*/  @P0 FFMA R2, R6, R51, R16 ;  /* 0x0000003306020223 */ /* 0x000fe20000000010 */
[----:B------:R-:W-:Y:S01]  /*2940*/  @P1 FSEL R51, -R60, R60, !P4 ;  /* 0x0000003c3c331208 */ /* 0x000fe20006000100 */
[----:B------:R-:W-:Y:S02]  /*2950*/  @P1 HADD2.F32 R6, -RZ, R64.H0_H0 ;  /* 0x20000040ff061230 */ /* 0x000fe40000004100 */
[----:B------:R-:W-:Y:S01]  /*2960*/  @P1 FFMA R0, R8, R50, R23 ;  /* 0x0000003208001223 */ /* 0x000fe20000000017 */
[----:B--2---:R-:W-:Y:S01]  /*2970*/  @P3 ISETP.NE.AND P4, PT, R62, 0x1, PT ;  /* 0x000000013e00380c */ /* 0x004fe20003f85270 */
[----:B------:R-:W-:Y:S01]  /*2980*/  @P0 FFMA R16, R53, -R7, R2 ;  /* 0x8000000735100223 */ /* 0x000fe20000000002 */
[----:B------:R-:W-:Y:S02]  /*2990*/  @P2 HADD2.F32 R60, -RZ, R52.H0_H0 ;  /* 0x20000034ff3c2230 */ /* 0x000fe40000004100 */
[----:B------:R-:W-:Y:S01]  /*29a0*/  @P1 FFMA R23, R51, R6, R0 ;  /* 0x0000000633171223 */ /* 0x000fe20000000000 */
[----:B------:R-:W-:Y:S01]  /*29b0*/  @P1 FFMA R3, R8, R51, R24 ;  /* 0x0000003308031223 */ /* 0x000fe20000000018 */
[----:B------:R-:W-:Y:S01]  /*29c0*/  @P2 HADD2.F32 R52, -RZ, R63.H0_H0 ;  /* 0x2000003fff342230 */ /* 0x000fe20000004100 */
[----:B------:R-:W-:Y:S02]  /*29d0*/  @P2 FSEL R51, -R60, R60, !P5 ;  /* 0x0000003c3c332208 */ /* 0x000fe40006800100 */
[----:B------:R-:W-:Y:S01]  /*29e0*/  @P1 FFMA R24, R6, -R50, R3 ;  /* 0x8000003206181223 */ /* 0x000fe20000000003 */
[----:B------:R-:W-:Y:S02]  /*29f0*/  @P2 HADD2.F32 R55, -RZ, R55.H0_H0 ;  /* 0x20000037ff372230 */ /* 0x000fe40000004100 */
[----:B------:R-:W-:Y:S03]  /*2a00*/  @P2 HADD2.F32 R57, -RZ, R57.H0_H0 ;  /* 0x20000039ff392230 */ /* 0x000fe60000004100 */
[C---:B------:R-:W-:Y:S01]  /*2a10*/  @P2 FFMA R0, R52.reuse, R55, R31 ;  /* 0x0000003734002223 */ /* 0x040fe2000000001f */
[----:B------:R-:W-:Y:S03]  /*2a20*/  @P3 HADD2.F32 R60, -RZ, R54.H0_H0 ;  /* 0x20000036ff3c3230 */ /* 0x000fe60000004100 */
[----:B------:R-:W-:Y:S01]  /*2a30*/  @P2 FFMA R31, R51, R57, R0 ;  /* 0x00000039331f2223 */ /* 0x000fe20000000000 */
[----:B------:R-:W-:Y:S01]  /*2a40*/  @P2 FFMA R4, R52, R51, R32 ;  /* 0x0000003334042223 */ /* 0x000fe20000000020 */
[----:B------:R-:W-:Y:S01]  /*2a50*/  @P3 HADD2.F32 R54, -RZ, R59.H0_H0 ;  /* 0x2000003bff363230 */ /* 0x000fe20000004100 */
[----:B------:R-:W-:Y:S02]  /*2a60*/  @P3 FSEL R51, -R60, R60, !P4 ;  /* 0x0000003c3c333208 */ /* 0x000fe40006000100 */
[----:B------:R-:W-:Y:S01]  /*2a70*/  @P2 FFMA R32, R57, -R55, R4 ;  /* 0x8000003739202223 */ /* 0x000fe20000000004 */
[----:B------:R-:W-:Y:S02]  /*2a80*/  @P3 HADD2.F32 R8, -RZ, R58.H0_H0 ;  /* 0x2000003aff083230 */ /* 0x000fe40000004100 */
[----:B------:R-:W-:Y:S03]  /*2a90*/  @P3 HADD2.F32 R52, -RZ, R56.H0_H0 ;  /* 0x20000038ff343230 */ /* 0x000fe60000004100 */
[C---:B------:R-:W-:Y:S04]  /*2aa0*/  @P3 FFMA R0, R8.reuse, R54, R39 ;  /* 0x0000003608003223 */ /* 0x040fe80000000027 */
[----:B------:R-:W-:Y:S01]  /*2ab0*/  @P3 FFMA R39, R51, R52, R0 ;  /* 0x0000003433273223 */ /* 0x000fe20000000000 */
[----:B------:R-:W-:Y:S04]  /*2ac0*/  @P3 FFMA R5, R8, R51, R40 ;  /* 0x0000003308053223 */ /* 0x000fe80000000028 */
[----:B------:R-:W-:Y:S07]  /*2ad0*/  @P3 FFMA R40, R52, -R54, R5 ;  /* 0x8000003634283223 */ /* 0x000fee0000000005 */
.L_x_17:
[----:B------:R-:W-:Y:S05]  /*2ae0*/  BSYNC B0 ;  /* 0x0000000000007941 */ /* 0x000fea0003800000 */
.L_x_14:
        /* <DEDUP_REMOVED lines=86> */
.L_x_20:
        /* <DEDUP_REMOVED lines=75> */
.L_x_19:
        /* <DEDUP_REMOVED lines=85> */
.L_x_21:
[----:B------:R-:W-:Y:S05]  /*3a50*/  BSYNC B0 ;  /* 0x0000000000007941 */ /* 0x000fea0003800000 */
.L_x_18:
        /* <DEDUP_REMOVED lines=29> */
[----:B------:R-:W5:Y:S01]  /*3c30*/  @P1 LDG.E.U16 R56, desc[UR6][R56.64] ;  /* 0x0000000638381981 */ /* 0x000f62000c1e1500 */
[----:B------:R-:W-:Y:S02]  /*3c40*/  @P1 IADD3.X R65, R84, UR11, RZ, P3, !PT ;  /* 0x0000000b54411c10 */ /* 0x000fe40009ffe4ff */
[----:B------:R-:W-:Y:S01]  /*3c50*/  @P2 IADD3.X R63, R105, UR11, RZ, P4, !PT ;  /* 0x0000000b693f2c10 */ /* 0x000fe2000a7fe4ff */
[----:B------:R-:W5:Y:S01]  /*3c60*/  @P0 LDG.E.U16 R51, desc[UR6][R50.64] ;  /* 0x0000000632330981 */ /* 0x000f62000c1e1500 */
[----:B------:R-:W-:Y:S03]  /*3c70*/  @P2 IADD3 R60, P3, R83, UR10, RZ ;  /* 0x0000000a533c2c10 */ /* 0x000fe6000ff7e0ff */
[----:B------:R-:W5:Y:S01]  /*3c80*/  @P1 LDG.E.U16 R8, desc[UR6][R64.64] ;  /* 0x0000000640081981 */ /* 0x000f62000c1e1500 */
[----:B------:R-:W-:Y:S02]  /*3c90*/  @P2 IADD3.X R61, R82, UR11, RZ, P3, !PT ;  /* 0x0000000b523d2c10 */ /* 0x000fe40009ffe4ff */
[----:B------:R-:W-:Y:S01]  /*3ca0*/  ISETP.GE.AND P3, PT, R9, UR4, PT ;  /* 0x0000000409007c0c */ /* 0x000fe2000bf66270 */
[----:B------:R-:W5:Y:S03]  /*3cb0*/  @P2 LDG.E.U16 R52, desc[UR6][R62.64] ;  /* 0x000000063e342981 */ /* 0x000f66000c1e1500 */
[----:B------:R-:W-:Y:S01]  /*3cc0*/  ISETP.LT.AND P3, PT, R10, UR5, !P3 ;  /* 0x000000050a007c0c */ /* 0x000fe2000df61270 */
[----:B------:R-:W5:Y:S04]  /*3cd0*/  @P1 LDG.E.U16 R55, desc[UR6][R46.64] ;  /* 0x000000062e371981 */ /* 0x000f68000c1e1500 */
[----:B------:R-:W5:Y:S04]  /*3ce0*/  @P2 LDG.E.U16 R54, desc[UR6][R58.64] ;  /* 0x000000063a362981 */ /* 0x000f68000c1e1500 */
[----:B------:R-:W5:Y:S04]  /*3cf0*/  @P2 LDG.E.U16 R57, desc[UR6][R46.64] ;  /* 0x000000062e392981 */ /* 0x000f68000c1e1500 */
[----:B------:R-:W5:Y:S01]  /*3d00*/  @P2 LDG.E.U16 R50, desc[UR6][R60.64] ;  /* 0x000000063c322981 */ /* 0x000f62000c1e1500 */
[----:B--2---:R-:W-:Y:S02]  /*3d10*/  @P0 HADD2.F32 R5, -RZ, R5.H0_H0 ;  /* 0x20000005ff050230 */ /* 0x004fe40000004100 */
[----:B---3--:R-:W-:Y:S02]  /*3d20*/  @P0 HADD2.F32 R7, -RZ, R7.H0_H0 ;  /* 0x20000007ff070230 */ /* 0x008fe40000004100 */
[----:B----4-:R-:W-:Y:S02]  /*3d30*/  @P1 HADD2.F32 R53, -RZ, R53.H0_H0 ;  /* 0x20000035ff351230 */ /* 0x010fe40000004100 */
[----:B-----5:R-:W-:Y:S05]  /*3d40*/  @P0 HADD2.F32 R6, -RZ, R6.H0_H0 ;  /* 0x20000006ff060230 */ /* 0x020fea0000004100 */
[C---:B------:R-:W-:Y:S01]  /*3d50*/  @P0 FFMA R2, R6.reuse, R5, R19 ;  /* 0x0000000506020223 */ /* 0x040fe20000000013 */
[----:B------:R-:W-:Y:S01]  /*3d60*/  @P0 FFMA R0, R6, R7, R20 ;  /* 0x0000000706000223 */ /* 0x000fe20000000014 */
[----:B------:R-:W-:Y:S02]  /*3d70*/  @P1 HADD2.F32 R6, -RZ, R56.H0_H0 ;  /* 0x20000038ff061230 */ /* 0x000fe40000004100 */
[----:B------:R-:W-:Y:S02]  /*3d80*/  @P0 HADD2.F32 R51, -RZ, R51.H0_H0 ;  /* 0x20000033ff330230 */ /* 0x000fe40000004100 */
[----:B------:R-:W-:Y:S03]  /*3d90*/  @P1 HADD2.F32 R8, -RZ, R8.H0_H0 ;  /* 0x20000008ff081230 */ /* 0x000fe60000004100 */
[C---:B------:R-:W-:Y:S01]  /*3da0*/  @P0 FFMA R20, R51.reuse, R5, R0 ;  /* 0x0000000533140223 */ /* 0x040fe20000000000 */
[C---:B------:R-:W-:Y:S01]  /*3db0*/  @P1 FFMA R3, R6.reuse, R53, R27 ;  /* 0x0000003506031223 */ /* 0x040fe2000000001b */
[----:B------:R-:W-:Y:S01]  /*3dc0*/  @P0 FFMA R19, -R51, R7, R2 ;  /* 0x0000000733130223 */ /* 0x000fe20000000102 */
[----:B------:R-:W-:Y:S02]  /*3dd0*/  @P1 HADD2.F32 R55, -RZ, R55.H0_H0 ;  /* 0x20000037ff371230 */ /* 0x000fe40000004100 */
[----:B------:R-:W-:Y:S03]  /*3de0*/  @P2 HADD2.F32 R5, -RZ, R54.H0_H0 ;  /* 0x20000036ff052230 */ /* 0x000fe60000004100 */
[-C--:B------:R-:W-:Y:S01]  /*3df0*/  @P1 FFMA R0, R6, R55.reuse, R28 ;  /* 0x0000003706001223 */ /* 0x080fe2000000001c */
[----:B------:R-:W-:Y:S02]  /*3e00*/  @P2 HADD2.F32 R6, -RZ, R52.H0_H0 ;  /* 0x20000034ff062230 */ /* 0x000fe40000004100 */
[C---:B------:R-:W-:Y:S01]  /*3e10*/  @P1 FFMA R27, -R8.reuse, R55, R3 ;  /* 0x00000037081b1223 */ /* 0x040fe20000000103 */
[----:B------:R-:W-:Y:S02]  /*3e20*/  @P2 HADD2.F32 R57, -RZ, R57.H0_H0 ;  /* 0x20000039ff392230 */ /* 0x000fe40000004100 */
[----:B------:R-:W-:Y:S01]  /*3e30*/  @P1 FFMA R28, R8, R53, R0 ;  /* 0x00000035081c1223 */ /* 0x000fe20000000000 */
[C---:B------:R-:W-:Y:S01]  /*3e40*/  @P2 FFMA R4, R6.reuse, R5, R35 ;  /* 0x0000000506042223 */ /* 0x040fe20000000023 */
[----:B------:R-:W-:Y:S02]  /*3e50*/  @P2 HADD2.F32 R53, -RZ, R50.H0_H0 ;  /* 0x20000032ff352230 */ /* 0x000fe40000004100 */
[-C--:B------:R-:W-:Y:S03]  /*3e60*/  @P2 FFMA R0, R6, R57.reuse, R36 ;  /* 0x0000003906002223 */ /* 0x080fe60000000024 */
[C---:B------:R-:W-:Y:S01]  /*3e70*/  @P2 FFMA R35, -R53.reuse, R57, R4 ;  /* 0x0000003935232223 */ /* 0x040fe20000000104 */
        /* <DEDUP_REMOVED lines=19> */
.L_x_24:
[----:B------:R-:W-:Y:S02]  /*3fb0*/  ISETP.GE.AND P0, PT, R48, UR4, PT ;  /* 0x0000000430007c0c */ /* 0x000fe4000bf06270 */
[----:B------:R-:W-:Y:S02]  /*3fc0*/  ISETP.GE.AND P1, PT, R12, UR4, PT ;  /* 0x000000040c007c0c */ /* 0x000fe4000bf26270 */
[C---:B------:R-:W-:Y:S02]  /*3fd0*/  ISETP.LT.AND P0, PT, R10.reuse, UR5, !P0 ;  /* 0x000000050a007c0c */ /* 0x040fe4000c701270 */
[----:B------:R-:W-:Y:S11]  /*3fe0*/  ISETP.LT.AND P1, PT, R10, UR5, !P1 ;  /* 0x000000050a007c0c */ /* 0x000ff6000cf21270 */
        /* <DEDUP_REMOVED lines=10> */
[----:B------:R-:W-:Y:S02]  /*4090*/  ISETP.GE.AND P2, PT, R11, UR4, PT ;  /* 0x000000040b007c0c */ /* 0x000fe4000bf46270 */
[----:B------:R-:W-:Y:S01]  /*40a0*/  @P1 IADD3.X R5, R103, UR11, RZ, P4, !PT ;  /* 0x0000000b67051c10 */ /* 0x000fe2000a7fe4ff */
[----:B------:R-:W5:Y:S01]  /*40b0*/  @P0 LDG.E.U16 R8, desc[UR6][R62.64] ;  /* 0x000000063e080981 */ /* 0x000f62000c1e1500 */
[----:B------:R-:W-:Y:S02]  /*40c0*/  ISETP.LT.AND P2, PT, R10, UR5, !P2 ;  /* 0x000000050a007c0c */ /* 0x000fe4000d741270 */
[----:B------:R-:W-:Y:S01]  /*40d0*/  @P1 IADD3.X R57, R84, UR11, RZ, P3, !PT ;  /* 0x0000000b54391c10 */ /* 0x000fe20009ffe4ff */
[----:B------:R0:W5:Y:S04]  /*40e0*/  @P1 LDG.E.U16 R4, desc[UR6][R4.64] ;  /* 0x0000000604041981 */ /* 0x000168000c1e1500 */
[----:B------:R-:W5:Y:S06]  /*40f0*/  @P1 LDG.E.U16 R56, desc[UR6][R56.64] ;  /* 0x0000000638381981 */ /* 0x000f6c000c1e1500 */
[----:B------:R-:W-:Y:S01]  /*4100*/  @P2 IADD3 R50, P4, R104, UR10, RZ ;  /* 0x0000000a68322c10 */ /* 0x000fe2000ff9e0ff */
[----:B------:R-:W5:Y:S01]  /*4110*/  @P2 LDG.E.U16 R54, desc[UR6][R58.64] ;  /* 0x000000063a362981 */ /* 0x000f62000c1e1500 */
[----:B------:R-:W-:Y:S02]  /*4120*/  @P2 IADD3 R60, P3, R83, UR10, RZ ;  /* 0x0000000a533c2c10 */ /* 0x000fe4000ff7e0ff */
[----:B------:R-:W-:Y:S01]  /*4130*/  @P2 IADD3.X R51, R105, UR11, RZ, P4, !PT ;  /* 0x0000000b69332c10 */ /* 0x000fe2000a7fe4ff */
[----:B------:R-:W5:Y:S01]  /*4140*/  @P2 LDG.E.U16 R0, desc[UR6][R46.64] ;  /* 0x000000062e002981 */ /* 0x000f62000c1e1500 */
[----:B------:R-:W-:Y:S03]  /*4150*/  @P2 IADD3.X R61, R82, UR11, RZ, P3, !PT ;  /* 0x0000000b523d2c10 */ /* 0x000fe60009ffe4ff */
[----:B------:R-:W5:Y:S04]  /*4160*/  @P1 LDG.E.U16 R3, desc[UR6][R46.64] ;  /* 0x000000062e031981 */ /* 0x000f68000c1e1500 */
[----:B------:R-:W5:Y:S04]  /*4170*/  @P2 LDG.E.U16 R2, desc[UR6][R50.64] ;  /* 0x0000000632022981 */ /* 0x000f68000c1e1500 */
[----:B------:R-:W5:Y:S01]  /*4180*/  @P2 LDG.E.U16 R52, desc[UR6][R60.64] ;  /* 0x000000063c342981 */ /* 0x000f62000c1e1500 */
[----:B--2---:R-:W-:Y:S02]  /*4190*/  @P0 HADD2.F32 R53, -RZ, R53.H0_H0 ;  /* 0x20000035ff350230 */ /* 0x004fe40000004100 */
[----:B---3--:R-:W-:Y:S02]  /*41a0*/  @P0 HADD2.F32 R7, -RZ, R7.H0_H0 ;  /* 0x20000007ff070230 */ /* 0x008fe40000004100 */
[----:B----4-:R-:W-:Y:S02]  /*41b0*/  @P1 HADD2.F32 R55, -RZ, R55.H0_H0 ;  /* 0x20000037ff371230 */ /* 0x010fe40000004100 */
[----:B-----5:R-:W-:Y:S02]  /*41c0*/  @P0 HADD2.F32 R6, -RZ, R6.H0_H0 ;  /* 0x20000006ff060230 */ /* 0x020fe40000004100 */
[----:B------:R-:W-:Y:S03]  /*41d0*/  @P0 HADD2.F32 R8, -RZ, R8.H0_H0 ;  /* 0x20000008ff080230 */ /* 0x000fe60000004100 */
[C---:B0-----:R-:W-:Y:S01]  /*41e0*/  @P0 FFMA R5, R6.reuse, R53, R19 ;  /* 0x0000003506050223 */ /* 0x041fe20000000013 */
[-C--:B------:R-:W-:Y:S01]  /*41f0*/  @P0 FFMA R6, -R6, R7.reuse, R20 ;  /* 0x0000000706060223 */ /* 0x080fe20000000114 */
[----:B------:R-:W-:Y:S02]  /*4200*/  @P1 HADD2.F32 R4, -RZ, R4.H0_H0 ;  /* 0x20000004ff041230 */ /* 0x000fe40000004100 */
[C---:B------:R-:W-:Y:S01]  /*4210*/  @P0 FFMA R19, R8.reuse, R7, R5 ;  /* 0x0000000708130223 */ /* 0x040fe20000000005 */
[----:B------:R-:W-:Y:S01]  /*4220*/  @P0 FFMA R20, R8, R53, R6 ;  /* 0x0000003508140223 */ /* 0x000fe20000000006 */
[----:B------:R-:W-:Y:S01]  /*4230*/  ISETP.GE.AND P0, PT, R9, UR4, PT ;  /* 0x0000000409007c0c */ /* 0x000fe2000bf06270 */
[----:B------:R-:W-:Y:S03]  /*4240*/  @P1 HADD2.F32 R8, -RZ, R56.H0_H0 ;  /* 0x20000038ff081230 */ /* 0x000fe60000004100 */
[----:B------:R-:W-:Y:S01]  /*4250*/  ISETP.LT.AND P0, PT, R10, UR5, !P0 ;  /* 0x000000050a007c0c */ /* 0x000fe2000c701270 */
[----:B------:R-:W-:Y:S02]  /*4260*/  @P2 HADD2.F32 R53, -RZ, R54.H0_H0 ;  /* 0x20000036ff352230 */ /* 0x000fe40000004100 */
[----:B------:R-:W-:Y:S02]  /*4270*/  @P1 HADD2.F32 R5, -RZ, R3.H0_H0 ;  /* 0x20000003ff051230 */ /* 0x000fe40000004100 */
[C---:B------:R-:W-:Y:S01]  /*4280*/  @P1 FFMA R3, R4.reuse, R55, R27 ;  /* 0x0000003704031223 */ /* 0x040fe2000000001b */
[----:B------:R-:W-:Y:S02]  /*4290*/  @P2 HADD2.F32 R2, -RZ, R2.H0_H0 ;  /* 0x20000002ff022230 */ /* 0x000fe40000004100 */
[-C--:B------:R-:W-:Y:S01]  /*42a0*/  @P1 FFMA R4, -R4, R5.reuse, R28 ;  /* 0x0000000504041223 */ /* 0x080fe2000000011c */
[C---:B------:R-:W-:Y:S01]  /*42b0*/  @P1 FFMA R27, R8.reuse, R5, R3 ;  /* 0x00000005081b1223 */ /* 0x040fe20000000003 */
[----:B------:R-:W-:Y:S02]  /*42c0*/  @P2 HADD2.F32 R3, -RZ, R0.H0_H0 ;  /* 0x20000000ff032230 */ /* 0x000fe40000004100 */
[----:B------:R-:W-:Y:S01]  /*42d0*/  @P1 FFMA R28, R8, R55, R4 ;  /* 0x00000037081c1223 */ /* 0x000fe20000000004 */
[----:B------:R-:W-:Y:S02]  /*42e0*/  @P2 HADD2.F32 R55, -RZ, R52.H0_H0 ;  /* 0x20000034ff372230 */ /* 0x000fe40000004100 */
[C---:B------:R-:W-:Y:S01]  /*42f0*/  @P2 FFMA R0, R2.reuse, R53, R35 ;  /* 0x0000003502002223 */ /* 0x040fe20000000023 */
[-C--:B------:R-:W-:Y:S03]  /*4300*/  @P2 FFMA R2, -R2, R3.reuse, R36 ;  /* 0x0000000302022223 */ /* 0x080fe60000000124 */
[C---:B------:R-:W-:Y:S01]  /*4310*/  @P2 FFMA R35, R55.reuse, R3, R0 ;  /* 0x0000000337232223 */ /* 0x040fe20000000000 */
        /* <DEDUP_REMOVED lines=11> */
[----:B----4-:R-:W-:Y:S02]  /*43d0*/  HADD2.F32 R3, -RZ, R0.H0_H0 ;  /* 0x20000000ff037230 */ /* 0x010fe40000004100 */
[----:B---3--:R-:W-:Y:S02]  /*43e0*/  HADD2.F32 R0, -RZ, R46.H0_H0 ;  /* 0x2000002eff007230 */ /* 0x008fe40000004100 */
[----:B-----5:R-:W-:Y:S02]  /*43f0*/  HADD2.F32 R7, -RZ, R7.H0_H0 ;  /* 0x20000007ff077230 */ /* 0x020fe40000004100 */
[C---:B------:R-:W-:Y:S01]  /*4400*/  FFMA R44, R3.reuse, R2, R44 ;  /* 0x00000002032c7223 */ /* 0x040fe2000000002c */
[-C--:B------:R-:W-:Y:S03]  /*4410*/  FFMA R43, -R3, R0.reuse, R43 ;  /* 0x00000000032b7223 */ /* 0x080fe6000000012b */
[C---:B------:R-:W-:Y:S01]  /*4420*/  FFMA R44, R7.reuse, R0, R44 ;  /* 0x00000000072c7223 */ /* 0x040fe2000000002c */
[----:B------:R-:W-:Y:S01]  /*4430*/  FFMA R43, R7, R2, R43 ;  /* 0x00000002072b7223 */ /* 0x000fe2000000002b */
[----:B------:R-:W-:Y:S05]  /*4440*/  BRA `(.L_x_25) ;  /* 0x0000000400507947 */ /* 0x000fea0003800000 */
.L_x_23:
[----:B------:R-:W-:Y:S02]  /*4450*/  ISETP.GE.AND P0, PT, R48, UR4, PT ;  /* 0x0000000430007c0c */ /* 0x000fe4000bf06270 */
[----:B------:R-:W-:Y:S02]  /*4460*/  ISETP.GE.AND P1, PT, R12, UR4, PT ;  /* 0x000000040c007c0c */ /* 0x000fe4000bf26270 */
[C---:B------:R-:W-:Y:S02]  /*4470*/  ISETP.LT.AND P0, PT, R10.reuse, UR5, !P0 ;  /* 0x000000050a007c0c */ /* 0x040fe4000c701270 */
[C---:B------:R-:W-:Y:S02]  /*4480*/  ISETP.LT.AND P1, PT, R10.reuse, UR5, !P1 ;  /* 0x000000050a007c0c */ /* 0x040fe4000cf21270 */
[----:B------:R-:W-:Y:S04]  /*4490*/  ISETP.GE.AND P3, PT, R9, UR4, PT ;  /* 0x0000000409007c0c */ /* 0x000fe8000bf66270 */
[----:B------:R-:W-:Y:S05]  /*44a0*/  ISETP.LT.AND P3, PT, R10, UR5, !P3 ;  /* 0x000000050a007c0c */ /* 0x000fea000df61270 */
[----:B------:R-:W2:Y:S01]  /*44b0*/  @P0 LDG.E.U16 R7, desc[UR6][R46.64] ;  /* 0x000000062e070981 */ /* 0x000ea2000c1e1500 */
[----:B------:R-:W-:Y:S01]  /*44c0*/  @P0 IADD3 R52, P4, R87, UR10, RZ ;  /* 0x0000000a57340c10 */ /* 0x000fe2000ff9e0ff */
[----:B------:R-:W0:Y:S01]  /*44d0*/  @P0 LDC R62, c[0x0][0x260] ;  /* 0x00009800ff3e0b82 */ /* 0x000e220000000800 */
[----:B------:R-:W-:Y:S01]  /*44e0*/  @P0 IADD3 R54, P2, R100, UR10, RZ ;  /* 0x0000000a64360c10 */ /* 0x000fe2000ff5e0ff */
[----:B------:R-:W3:Y:S01]  /*44f0*/  @P0 LDG.E.U16 R51, desc[UR6][R58.64] ;  /* 0x000000063a330981 */ /* 0x000ee2000c1e1500 */
[----:B------:R-:W-:Y:S02]  /*4500*/  @P0 IADD3.X R53, R86, UR11, RZ, P4, !PT ;  /* 0x0000000b56350c10 */ /* 0x000fe4000a7fe4ff */
[----:B------:R-:W-:Y:S01]  /*4510*/  @P0 IADD3.X R55, R101, UR11, RZ, P2, !PT ;  /* 0x0000000b65370c10 */ /* 0x000fe200097fe4ff */
[----:B------:R-:W4:Y:S01]  /*4520*/  @P1 LDG.E.U16 R50, desc[UR6][R46.64] ;  /* 0x000000062e321981 */ /* 0x000f22000c1e1500 */
[----:B------:R-:W-:Y:S01]  /*4530*/  @P1 IADD3 R60, P5, R102, UR10, RZ ;  /* 0x0000000a663c1c10 */ /* 0x000fe2000ffbe0ff */
[----:B------:R-:W1:Y:S01]  /*4540*/  @P1 LDC R67, c[0x0][0x260] ;  /* 0x00009800ff431b82 */ /* 0x000e620000000800 */
[----:B------:R-:W-:Y:S01]  /*4550*/  @P1 IADD3 R64, P4, R85, UR10, RZ ;  /* 0x0000000a55401c10 */ /* 0x000fe2000ff9e0ff */
[----:B------:R-:W5:Y:S01]  /*4560*/  @P0 LDG.E.U16 R53, desc[UR6][R52.64] ;  /* 0x0000000634350981 */ /* 0x000f62000c1e1500 */
[----:B------:R-:W-:Y:S02]  /*4570*/  ISETP.GE.AND P2, PT, R11, UR4, PT ;  /* 0x000000040b007c0c */ /* 0x000fe4000bf46270 */
[----:B------:R-:W-:Y:S01]  /*4580*/  @P1 IADD3.X R61, R103, UR11, RZ, P5, !PT ;  /* 0x0000000b673d1c10 */ /* 0x000fe2000affe4ff */
[----:B------:R-:W5:Y:S01]  /*4590*/  @P0 LDG.E.U16 R6, desc[UR6][R54.64] ;  /* 0x0000000636060981 */ /* 0x000f62000c1e1500 */
[----:B------:R-:W-:Y:S02]  /*45a0*/  ISETP.LT.AND P2, PT, R10, UR5, !P2 ;  /* 0x000000050a007c0c */ /* 0x000fe4000d741270 */
[----:B------:R-:W-:Y:S01]  /*45b0*/  @P1 IADD3.X R65, R84, UR11, RZ, P4, !PT ;  /* 0x0000000b54411c10 */ /* 0x000fe2000a7fe4ff */
[----:B------:R-:W5:Y:S04]  /*45c0*/  @P1 LDG.E.U16 R8, desc[UR6][R60.64] ;  /* 0x000000063c081981 */ /* 0x000f68000c1e1500 */
[----:B------:R-:W5:Y:S04]  /*45d0*/  @P1 LDG.E.U16 R66, desc[UR6][R58.64] ;  /* 0x000000063a421981 */ /* 0x000f68000c1e1500 */
[----:B------:R0:W5:Y:S02]  /*45e0*/  @P1 LDG.E.U16 R64, desc[UR6][R64.64] ;  /* 0x0000000640401981 */ /* 0x000164000c1e1500 */
[----:B------:R-:W-:Y:S02]  /*45f0*/  @P2 IADD3 R68, P5, R104, UR10, RZ ;  /* 0x0000000a68442c10 */ /* 0x000fe4000ffbe0ff */
[----:B------:R-:W5:Y:S01]  /*4600*/  @P3 LDG.E.U16 R56, desc[UR6][R46.64] ;  /* 0x000000062e383981 */ /* 0x000f62000c1e1500 */
[----:B------:R-:W-:Y:S02]  /*4610*/  @P2 IADD3 R74, P4, R83, UR10, RZ ;  /* 0x0000000a534a2c10 */ /* 0x000fe4000ff9e0ff */
        /* <DEDUP_REMOVED lines=8> */
[----:B------:R2:W5:Y:S04]  /*46a0*/  @P2 LDG.E.U16 R63, desc[UR6][R68.64] ;  /* 0x00000006443f2981 */ /* 0x000568000c1e1500 */
[----:B------:R-:W5:Y:S01]  /*46b0*/  @P2 LDG.E.U16 R57, desc[UR6][R74.64] ;  /* 0x000000064a392981 */ /* 0x000f62000c1e1500 */
[----:B0-----:R-:W0:Y:S03]  /*46c0*/  @P2 LDC R65, c[0x0][0x260] ;  /* 0x00009800ff412b82 */ /* 0x001e260000000800 */
[----:B------:R4:W5:Y:S04]  /*46d0*/  @P3 LDG.E.U16 R61, desc[UR6][R58.64] ;  /* 0x000000063a3d3981 */ /* 0x000968000c1e1500 */
        /* <DEDUP_REMOVED lines=11> */
[----:B------:R-:W-:Y:S02]  /*4790*/  @P0 HADD2.F32 R6, -RZ, R6.H0_H0 ;  /* 0x20000006ff060230 */ /* 0x000fe40000004100 */
[----:B------:R-:W-:Y:S03]  /*47a0*/  @P1 HADD2.F32 R8, -RZ, R8.H0_H0 ;  /* 0x20000008ff081230 */ /* 0x000fe60000004100 */
[C---:B------:R-:W-:Y:S01]  /*47b0*/  @P0 FFMA R0, R6.reuse, R7, R19 ;  /* 0x0000000706000223 */ /* 0x040fe20000000013 */
        /* <DEDUP_REMOVED lines=11> */
[----:B------:R-:W-:Y:S03]  /*4870*/  @P2 HADD2.F32 R58, -RZ, R52.H0_H0 ;  /* 0x20000034ff3a2230 */ /* 0x000fe60000004100 */
[----:B------:R-:W-:Y:S01]  /*4880*/  @P1 FFMA R28, R6, -R50, R3 ;  /* 0x80000032061c1223 */ /* 0x000fe20000000003 */
[----:B------:R-:W-:Y:S01]  /*4890*/  @P2 HADD2.F32 R55, -RZ, R55.H0_H0 ;  /* 0x20000037ff372230 */ /* 0x000fe20000004100 */
[----:B------:R-:W-:Y:S01]  /*48a0*/  @P2 FSEL R51, -R58, R58, !P5 ;  /* 0x0000003a3a332208 */ /* 0x000fe20006800100 */
        /* <DEDUP_REMOVED lines=8> */
[----:B------:R-:W-:Y:S01]  /*4930*/  @P2 FFMA R36, R57, -R55, R4 ;  /* 0x8000003739242223 */ /* 0x000fe20000000004 */
[----:B------:R-:W-:Y:S02]  /*4940*/  @P3 HADD2.F32 R51, -RZ, R54.H0_H0 ;  /* 0x20000036ff333230 */ /* 0x000fe40000004100 */
[C---:B------:R-:W-:Y:S04]  /*4950*/  @P3 FFMA R0, R59.reuse, R8, R44 ;  /* 0x000000083b003223 */ /* 0x040fe8000000002c */
[----:B------:R-:W-:Y:S01]  /*4960*/  @P3 FFMA R44, R52, R51, R0 ;  /* 0x00000033342c3223 */ /* 0x000fe20000000000 */
[----:B------:R-:W-:Y:S04]  /*4970*/  @P3 FFMA R5, R59, R52, R43 ;  /* 0x000000343b053223 */ /* 0x000fe8000000002b */
[----:B------:R-:W-:Y:S07]  /*4980*/  @P3 FFMA R43, R51, -R8, R5 ;  /* 0x80000008332b3223 */ /* 0x000fee0000000005 */
.L_x_25:
[----:B------:R-:W-:Y:S05]  /*4990*/  BSYNC B0 ;  /* 0x0000000000007941 */ /* 0x000fea0003800000 */
.L_x_22:
[----:B------:R-:W-:Y:S01]  /*49a0*/  UIADD3 UR17, UR17, 0x1, URZ ;  /* 0x0000000111117890 */ /* 0x000fe2000fffe03f */
[----:B------:R-:W0:Y:S01]  /*49b0*/  LDC R0, c[0x0][0x218] ;  /* 0x00008600ff007b82 */ /* 0x000e220000000800 */
[----:B------:R-:W-:Y:S02]  /*49c0*/  UIADD3 UR8, UP5, UR8, 0x2, URZ ;  /* 0x0000000208087890 */ /* 0x000fe4000ffbe03f */
[----:B------:R-:W-:Y:S02]  /*49d0*/  UIADD3 UR10, UP4, UR10, UR16, URZ ;  /* 0x000000100a0a7290 */ /* 0x000fe4000ff9e03f */
[----:B------:R-:W-:Y:S02]  /*49e0*/  UIADD3.X UR9, URZ, UR9, URZ, UP5, !UPT ;  /* 0x000000093f097290 */ /* 0x000fe4000affe43f */
[----:B------:R-:W-:Y:S01]  /*49f0*/  UIADD3.X UR11, UR11, UR15, URZ, UP4, !UPT ;  /* 0x0000000f0b0b7290 */ /* 0x000fe2000a7fe43f */
[----:B0-----:R-:W-:Y:S11]  /*4a00*/  ISETP.LE.AND P0, PT, R0, UR17, PT ;  /* 0x0000001100007c0c */ /* 0x001ff6000bf03270 */
[----:B------:R-:W-:Y:S02]  /*4a10*/  @!UPT UIADD3 URZ, URZ, URZ, URZ ;  /* 0x0000003f3f3ff290 */ /* 0x000fe4000fffe03f */
[----:B------:R-:W-:Y:S05]  /*4a20*/  @!P0 BRA `(.L_x_26) ;  /* 0xffffffbc00d08947 */ /* 0x000fea000383ffff */
.L_x_9:
[----:B------:R-:W-:Y:S01]  /*4a30*/  ULDC UR15, c[0x0][0x268] ;  /* 0x00009a00000f7ab9 */ /* 0x000fe20000000800 */
[----:B------:R-:W-:Y:S01]  /*4a40*/  ULDC UR14, c[0x0][0x264] ;  /* 0x00009900000e7ab9 */ /* 0x000fe20000000800 */
[----:B------:R-:W-:Y:S01]  /*4a50*/  FSETP.NEU.AND P0, PT, RZ, UR15, PT ;  /* 0x0000000fff007c0b */ /* 0x000fe2000bf0d000 */
[----:B------:R-:W-:Y:S02]  /*4a60*/  ULDC.64 UR12, c[0x0][0x210] ;  /* 0x00008400000c7ab9 */ /* 0x000fe40000000a00 */
[----:B------:R-:W-:Y:S02]  /*4a70*/  ISETP.GE.AND P4, PT, R48, UR12, PT ;  /* 0x0000000c30007c0c */ /* 0x000fe4000bf86270 */
[----:B------:R-:W-:Y:S02]  /*4a80*/  FSETP.NEU.OR P0, PT, RZ, UR14, P0 ;  /* 0x0000000eff007c0b */ /* 0x000fe4000870d400 */
[----:B------:R-:W-:-:S11]  /*4a90*/  ISETP.LT.AND P4, PT, R45, UR13, !P4 ;  /* 0x0000000d2d007c0c */ /* 0x000fd6000e781270 */
[----:B------:R-:W-:Y:S05]  /*4aa0*/  @P0 BRA `(.L_x_27) ;  /* 0x0000002000580947 */ /* 0x000fea0003800000 */
[----:B------:R-:W0:Y:S01]  /*4ab0*/  LDC.64 R2, c[0x0][0x298] ;  /* 0x0000a600ff027b82 */ /* 0x000e220000000a00 */
[C---:B------:R-:W-:Y:S01]  /*4ac0*/  VIADD R8, R48.reuse, 0x1 ;  /* 0x0000000130087836 */ /* 0x040fe20000000000 */
[----:B------:R-:W-:Y:S01]  /*4ad0*/  BSSY B0, `(.L_x_28) ;  /* 0x0000027000007945 */ /* 0x000fe20003800000 */
[C---:B------:R-:W-:Y:S01]  /*4ae0*/  VIADD R6, R48.reuse, 0x2 ;  /* 0x0000000230067836 */ /* 0x040fe20000000000 */
[C---:B------:R-:W-:Y:S01]  /*4af0*/  ISETP.GE.AND P0, PT, R48.reuse, UR12, PT ;  /* 0x0000000c30007c0c */ /* 0x040fe2000bf06270 */
[----:B------:R-:W-:Y:S01]  /*4b00*/  VIADD R4, R48, 0x3 ;  /* 0x0000000330047836 */ /* 0x000fe20000000000 */
[----:B------:R-:W-:Y:S02]  /*4b10*/  ISETP.GE.AND P2, PT, R8, UR12, PT ;  /* 0x0000000c08007c0c */ /* 0x000fe4000bf46270 */
[----:B------:R-:W-:Y:S02]  /*4b20*/  ISETP.GE.AND P1, PT, R6, UR12, PT ;  /* 0x0000000c06007c0c */ /* 0x000fe4000bf26270 */
[----:B------:R-:W-:-:S02]  /*4b30*/  ISETP.GE.OR P5, PT, R45, UR13, P2 ;  /* 0x0000000d2d007c0c */ /* 0x000fc400097a6670 */
[----:B------:R-:W-:Y:S01]  /*4b40*/  ISETP.GE.OR P3, PT, R45, UR13, P1 ;  /* 0x0000000d2d007c0c */ /* 0x000fe20008f66670 */
[----:B------:R-:W-:-:S12]  /*4b50*/  @!P4 BRA `(.L_x_29) ;  /* 0x000000000078c947 */ /* 0x000fd80003800000 */
[----:B------:R-:W-:Y:S01]  /*4b60*/  SHF.R.S32.HI R0, RZ, 0x1f, R45 ;  /* 0x0000001fff007819 */ /* 0x000fe2000001142d */
[----:B------:R-:W-:Y:S01]  /*4b70*/  ULDC UR9, c[0x0][0x220] ;  /* 0x0000880000097ab9 */ /* 0x000fe20000000800 */
[----:B------:R-:W-:Y:S01]  /*4b80*/  ULDC UR8, c[0x0][0x21c] ;  /* 0x0000870000087ab9 */ /* 0x000fe20000000800 */
[C---:B------:R-:W-:Y:S01]  /*4b90*/  FMUL R12, R14.reuse, UR9 ;  /* 0x000000090e0c7c20 */ /* 0x040fe20008400000 */
[----:B------:R-:W-:Y:S01]  /*4ba0*/  ULDC.64 UR4, c[0x0][0x290] ;  /* 0x0000a40000047ab9 */ /* 0x000fe20000000a00 */
[----:B------:R-:W-:Y:S01]  /*4bb0*/  FMUL R14, R14, UR8 ;  /* 0x000000080e0e7c20 */ /* 0x000fe20008400000 */
[----:B------:R-:W-:Y:S01]  /*4bc0*/  SHF.R.S32.HI R49, RZ, 0x1f, R48 ;  /* 0x0000001fff317819 */ /* 0x000fe20000011430 */
[----:B------:R-:W-:Y:S01]  /*4bd0*/  FMUL R11, RZ, UR15 ;  /* 0x0000000fff0b7c20 */ /* 0x000fe20008400000 */
[----:B------:R-:W-:Y:S01]  /*4be0*/  FMUL R10, RZ, UR14 ;  /* 0x0000000eff0a7c20 */ /* 0x000fe20008400000 */
[----:B------:R-:W-:Y:S02]  /*4bf0*/  IMAD R0, R0, UR4, RZ ;  /* 0x0000000400007c24 */ /* 0x000fe4000f8e02ff */
[C---:B------:R-:W-:Y:S01]  /*4c00*/  FFMA R12, R13.reuse, UR8, -R12 ;  /* 0x000000080d0c7c23 */ /* 0x040fe2000800080c */
[----:B------:R-:W-:Y:S01]  /*4c10*/  FFMA R14, R13, UR9, R14 ;  /* 0x000000090d0e7c23 */ /* 0x000fe2000800000e */
[----:B------:R-:W-:Y:S01]  /*4c20*/  FFMA R11, RZ, UR14, -R11 ;  /* 0x0000000eff0b7c23 */ /* 0x000fe2000800080b */
[----:B------:R-:W-:Y:S01]  /*4c30*/  FFMA R13, RZ, UR15, R10 ;  /* 0x0000000fff0d7c23 */ /* 0x000fe2000800000a */
[----:B------:R-:W-:Y:S01]  /*4c40*/  IMAD R0, R45, UR5, R0 ;  /* 0x000000052d007c24 */ /* 0x000fe2000f8e0200 */
[----:B0-----:R-:W-:Y:S01]  /*4c50*/  SHF.L.U32 R10, R3, 0x1, RZ ;  /* 0x00000001030a7819 */ /* 0x001fe200000006ff */
[----:B------:R-:W-:Y:S01]  /*4c60*/  IMAD.WIDE.U32 R46, R45, UR4, R48 ;  /* 0x000000042d2e7c25 */ /* 0x000fe2000f8e0030 */
[----:B------:R-:W-:-:S03]  /*4c70*/  ULDC.64 UR4, c[0x0][0x288] ;  /* 0x0000a20000047ab9 */ /* 0x000fc60000000a00 */
[----:B------:R-:W-:Y:S01]  /*4c80*/  FADD R11, R12, R11 ;  /* 0x0000000b0c0b7221 */ /* 0x000fe20000000000 */
[----:B------:R-:W-:Y:S01]  /*4c90*/  FADD R14, R14, R13 ;  /* 0x0000000d0e0e7221 */ /* 0x000fe20000000000 */
[----:B------:R-:W-:Y:S01]  /*4ca0*/  IMAD.WIDE.U32 R50, R2, 0x2, RZ ;  /* 0x0000000202327825 */ /* 0x000fe200078e00ff */
[----:B------:R-:W-:Y:S02]  /*4cb0*/  IADD3 R13, R47, R0, RZ ;  /* 0x000000002f0d7210 */ /* 0x000fe40007ffe0ff */
[----:B------:R-:W-:Y:S02]  /*4cc0*/  LEA R12, P4, R46, UR4, 0x1 ;  /* 0x000000042e0c7c11 */ /* 0x000fe4000f8808ff */
[----:B------:R-:W-:Y:S02]  /*4cd0*/  F2FP.F16.F32.PACK_AB R0, R14, R11 ;  /* 0x0000000b0e00723e */ /* 0x000fe400000000ff */
[----:B------:R-:W-:Y:S02]  /*4ce0*/  LEA.HI.X R13, R46, UR5, R13, 0x1, P4 ;  /* 0x000000052e0d7c11 */ /* 0x000fe4000a0f0c0d */
[----:B------:R-:W-:-:S03]  /*4cf0*/  IADD3 R46, P4, R12, R50, RZ ;  /* 0x000000320c2e7210 */ /* 0x000fc60007f9e0ff */
[----:B------:R1:W-:Y:S01]  /*4d00*/  STG.E.U16 desc[UR6][R12.64], R0 ;  /* 0x000000000c007986 */ /* 0x0003e2000c101506 */
[--C-:B------:R-:W-:Y:S02]  /*4d10*/  IADD3.X R47, R13, R51, R10.reuse, P4, !PT ;  /* 0x000000330d2f7210 */ /* 0x100fe400027fe40a */
[----:B------:R-:W-:-:S05]  /*4d20*/  PRMT R10, R0, 0x7632, R10 ;  /* 0x00007632000a7816 */ /* 0x000fca000000000a */
[----:B------:R1:W-:Y:S02]  /*4d30*/  STG.E.U16 desc[UR6][R46.64], R10 ;  /* 0x0000000a2e007986 */ /* 0x0003e4000c101506 */
.L_x_29:
[----:B------:R-:W-:Y:S05]  /*4d40*/  BSYNC B0 ;  /* 0x0000000000007941 */ /* 0x000fea0003800000 */
.L_x_28:
[----:B------:R-:W-:Y:S04]  /*4d50*/  BSSY B0, `(.L_x_30) ;  /* 0x000001e000007945 */ /* 0x000fe80003800000 */
[----:B------:R-:W-:Y:S05]  /*4d60*/  @P5 BRA `(.L_x_31) ;  /* 0x0000000000705947 */ /* 0x000fea0003800000 */
[----:B-1----:R-:W-:Y:S01]  /*4d70*/  SHF.R.S32.HI R0, RZ, 0x1f, R45 ;  /* 0x0000001fff007819 */ /* 0x002fe2000001142d */
[----:B------:R-:W-:Y:S01]  /*4d80*/  ULDC UR9, c[0x0][0x220] ;  /* 0x0000880000097ab9 */ /* 0x000fe20000000800 */
[----:B------:R-:W-:Y:S01]  /*4d90*/  ULDC UR8, c[0x0][0x21c] ;  /* 0x0000870000087ab9 */ /* 0x000fe20000000800 */
[----:B------:R-:W-:Y:S01]  /*4da0*/  ULDC.64 UR4, c[0x0][0x290] ;  /* 0x0000a40000047ab9 */ /* 0x000fe20000000a00 */
[C---:B------:R-:W-:Y:S01]  /*4db0*/  FMUL R12, R22.reuse, UR9 ;  /* 0x00000009160c7c20 */ /* 0x040fe20008400000 */
[----:B------:R-:W-:Y:S01]  /*4dc0*/  SHF.R.S32.HI R9, RZ, 0x1f, R8 ;  /* 0x0000001fff097819 */ /* 0x000fe20000011408 */
[----:B------:R-:W-:Y:S01]  /*4dd0*/  FMUL R11, RZ, UR15 ;  /* 0x0000000fff0b7c20 */ /* 0x000fe20008400000 */
[----:B------:R-:W-:Y:S01]  /*4de0*/  FMUL R10, RZ, UR14 ;  /* 0x0000000eff0a7c20 */ /* 0x000fe20008400000 */
[----:B------:R-:W-:Y:S01]  /*4df0*/  FMUL R22, R22, UR8 ;  /* 0x0000000816167c20 */ /* 0x000fe20008400000 */
[----:B------:R-:W-:Y:S02]  /*4e00*/  IMAD R0, R0, UR4, RZ ;  /* 0x0000000400007c24 */ /* 0x000fe4000f8e02ff */
[C---:B------:R-:W-:Y:S01]  /*4e10*/  FFMA R12, R21.reuse, UR8, -R12 ;  /* 0x00000008150c7c23 */ /* 0x040fe2000800080c */
[----:B------:R-:W-:Y:S01]  /*4e20*/  FFMA R11, RZ, UR14, -R11 ;  /* 0x0000000eff0b7c23 */ /* 0x000fe2000800080b */
[----:B------:R-:W-:Y:S01]  /*4e30*/  FFMA R22, R21, UR9, R22 ;  /* 0x0000000915167c23 */ /* 0x000fe20008000016 */
[----:B------:R-:W-:Y:S01]  /*4e40*/  FFMA R13, RZ, UR15, R10 ;  /* 0x0000000fff0d7c23 */ /* 0x000fe2000800000a */
[----:B------:R-:W-:-:S02]  /*4e50*/  IMAD R0, R45, UR5, R0 ;  /* 0x000000052d007c24 */ /* 0x000fc4000f8e0200 */
[----:B------:R-:W-:Y:S01]  /*4e60*/  FADD R11, R11, R12 ;  /* 0x0000000c0b0b7221 */ /* 0x000fe20000000000 */
[----:B------:R-:W-:Y:S01]  /*4e70*/  IMAD.WIDE.U32 R46, R45, UR4, R8 ;  /* 0x000000042d2e7c25 */ /* 0x000fe2000f8e0008 */
[----:B------:R-:W-:-:S03]  /*4e80*/  ULDC.64 UR4, c[0x0][0x288] ;  /* 0x0000a20000047ab9 */ /* 0x000fc60000000a00 */
[----:B------:R-:W-:Y:S01]  /*4e90*/  FADD R22, R13, R22 ;  /* 0x000000160d167221 */ /* 0x000fe20000000000 */
[----:B------:R-:W-:Y:S02]  /*4ea0*/  IADD3 R13, R0, R47, RZ ;  /* 0x0000002f000d7210 */ /* 0x000fe40007ffe0ff */
[----:B------:R-:W-:Y:S02]  /*4eb0*/  LEA R12, P4, R46, UR4, 0x1 ;  /* 0x000000042e0c7c11 */ /* 0x000fe4000f8808ff */
[----:B------:R-:W-:Y:S02]  /*4ec0*/  F2FP.F16.F32.PACK_AB R0, R22, R11 ;  /* 0x0000000b1600723e */ /* 0x000fe400000000ff */
[----:B------:R-:W-:Y:S02]  /*4ed0*/  LEA.HI.X R13, R46, UR5, R13, 0x1, P4 ;  /* 0x000000052e0d7c11 */ /* 0x000fe4000a0f0c0d */
[----:B0-----:R-:W-:Y:S02]  /*4ee0*/  LEA R46, P4, R2, R12, 0x1 ;  /* 0x0000000c022e7211 */ /* 0x001fe400078808ff */
[----:B------:R-:W-:Y:S01]  /*4ef0*/  PRMT R10, R0, 0x7632, R10 ;  /* 0x00007632000a7816 */ /* 0x000fe2000000000a */
[----:B------:R2:W-:Y:S01]  /*4f00*/  STG.E.U16 desc[UR6][R12.64], R0 ;  /* 0x000000000c007986 */ /* 0x0005e2000c101506 */
[----:B------:R-:W-:-:S05]  /*4f10*/  LEA.HI.X R47, R2, R13, R3, 0x1, P4 ;  /* 0x0000000d022f7211 */ /* 0x000fca00020f0c03 */
[----:B------:R2:W-:Y:S04]  /*4f20*/  STG.E.U16 desc[UR6][R46.64], R10 ;  /* 0x0000000a2e007986 */ /* 0x0005e8000c101506 */
.L_x_31:
[----:B------:R-:W-:Y:S05]  /*4f30*/  BSYNC B0 ;  /* 0x0000000000007941 */ /* 0x000fea0003800000 */
.L_x_30:
[----:B------:R-:W-:Y:S04]  /*4f40*/  BSSY B0, `(.L_x_32) ;  /* 0x000001e000007945 */ /* 0x000fe80003800000 */
[----:B------:R-:W-:Y:S05]  /*4f50*/  @P3 BRA `(.L_x_33) ;  /* 0x0000000000703947 */ /* 0x000fea0003800000 */
[----:B-12---:R-:W-:Y:S01]  /*4f60*/  SHF.R.S32.HI R0, RZ, 0x1f, R45 ;  /* 0x0000001fff007819 */ /* 0x006fe2000001142d */
        /* <DEDUP_REMOVED lines=27> */
.L_x_33:
[----:B------:R-:W-:Y:S05]  /*5120*/  BSYNC B0 ;  /* 0x0000000000007941 */ /* 0x000fea0003800000 */
.L_x_32:
[----:B------:R-:W-:Y:S01]  /*5130*/  ISETP.GE.AND P6, PT, R4, UR12, PT ;  /* 0x0000000c04007c0c */ /* 0x000fe2000bfc6270 */
[C---:B-123--:R-:W-:Y:S01]  /*5140*/  VIADD R12, R45.reuse, 0x1 ;  /* 0x000000012d0c7836 */ /* 0x04efe20000000000 */
[----:B------:R-:W-:Y:S01]  /*5150*/  BSSY B0, `(.L_x_34) ;  /* 0x0000024000007945 */ /* 0x000fe20003800000 */
[C---:B------:R-:W-:Y:S01]  /*5160*/  VIADD R11, R45.reuse, 0x2 ;  /* 0x000000022d0b7836 */ /* 0x040fe20000000000 */
[C---:B------:R-:W-:Y:S01]  /*5170*/  ISETP.GE.OR P5, PT, R45.reuse, UR13, P6 ;  /* 0x0000000d2d007c0c */ /* 0x040fe2000b7a6670 */
[----:B------:R-:W-:Y:S01]  /*5180*/  VIADD R10, R45, 0x3 ;  /* 0x000000032d0a7836 */ /* 0x000fe20000000000 */
[----:B------:R-:W-:Y:S02]  /*5190*/  ISETP.GE.OR P4, PT, R12, UR13, P0 ;  /* 0x0000000d0c007c0c */ /* 0x000fe40008786670 */
[----:B------:R-:W-:Y:S02]  /*51a0*/  ISETP.GE.OR P3, PT, R11, UR13, P0 ;  /* 0x0000000d0b007c0c */ /* 0x000fe40008766670 */
[----:B------:R-:W-:-:S07]  /*51b0*/  ISETP.GE.OR P0, PT, R10, UR13, P0 ;  /* 0x0000000d0a007c0c */ /* 0x000fce0008706670 */
[----:B------:R-:W-:Y:S06]  /*51c0*/  @P5 BRA `(.L_x_35) ;  /* 0x0000000000705947 */ /* 0x000fec0003800000 */
[----:B------:R-:W-:Y:S01]  /*51d0*/  SHF.R.S32.HI R0, RZ, 0x1f, R45 ;  /* 0x0000001fff007819 */ /* 0x000fe2000001142d */
[----:B------:R-:W-:Y:S01]  /*51e0*/  ULDC UR9, c[0x0][0x220] ;  /* 0x0000880000097ab9 */ /* 0x000fe20000000800 */
[----:B------:R-:W-:Y:S01]  /*51f0*/  ULDC UR8, c[0x0][0x21c] ;  /* 0x0000870000087ab9 */ /* 0x000fe20000000800 */
[----:B------:R-:W-:Y:S01]  /*5200*/  ULDC.64 UR4, c[0x0][0x290] ;  /* 0x0000a40000047ab9 */ /* 0x000fe20000000a00 */
[C---:B------:R-:W-:Y:S01]  /*5210*/  FMUL R22, R38.reuse, UR9 ;  /* 0x0000000926167c20 */ /* 0x040fe20008400000 */
[----:B------:R-:W-:Y:S01]  /*5220*/  SHF.R.S32.HI R5, RZ, 0x1f, R4 ;  /* 0x0000001fff057819 */ /* 0x000fe20000011404 */
[----:B------:R-:W-:Y:S01]  /*5230*/  FMUL R13, RZ, UR14 ;  /* 0x0000000eff0d7c20 */ /* 0x000fe20008400000 */
[----:B------:R-:W-:Y:S01]  /*5240*/  FMUL R38, R38, UR8 ;  /* 0x0000000826267c20 */ /* 0x000fe20008400000 */
[----:B------:R-:W-:Y:S02]  /*5250*/  IMAD R0, R0, UR4, RZ ;  /* 0x0000000400007c24 */ /* 0x000fe4000f8e02ff */
[----:B------:R-:W-:Y:S01]  /*5260*/  FMUL R14, RZ, UR15 ;  /* 0x0000000fff0e7c20 */ /* 0x000fe20008400000 */
[----:B------:R-:W-:Y:S01]  /*5270*/  FFMA R13, RZ, UR15, R13 ;  /* 0x0000000fff0d7c23 */ /* 0x000fe2000800000d */
[----:B------:R-:W-:Y:S01]  /*5280*/  FFMA R38, R37, UR9, R38 ;  /* 0x0000000925267c23 */ /* 0x000fe20008000026 */
[----:B------:R-:W-:-:S02]  /*5290*/  IMAD R0, R45, UR5, R0 ;  /* 0x000000052d007c24 */ /* 0x000fc4000f8e0200 */
[----:B------:R-:W-:Y:S01]  /*52a0*/  FFMA R22, R37, UR8, -R22 ;  /* 0x0000000825167c23 */ /* 0x000fe20008000816 */
[----:B------:R-:W-:-:S04]  /*52b0*/  IMAD.WIDE.U32 R46, R45, UR4, R4 ;  /* 0x000000042d2e7c25 */ /* 0x000fc8000f8e0004 */
[----:B------:R-:W-:Y:S01]  /*52c0*/  FFMA R21, RZ, UR14, -R14 ;  /* 0x0000000eff157c23 */ /* 0x000fe2000800080e */
[----:B------:R-:W-:Y:S01]  /*52d0*/  ULDC.64 UR4, c[0x0][0x288] ;  /* 0x0000a20000047ab9 */ /* 0x000fe20000000a00 */
[----:B------:R-:W-:Y:S02]  /*52e0*/  FADD R38, R13, R38 ;  /* 0x000000260d267221 */ /* 0x000fe40000000000 */
[----:B------:R-:W-:Y:S01]  /*52f0*/  FADD R21, R21, R22 ;  /* 0x0000001615157221 */ /* 0x000fe20000000000 */
[----:B------:R-:W-:Y:S02]  /*5300*/  IADD3 R13, R0, R47, RZ ;  /* 0x0000002f000d7210 */ /* 0x000fe40007ffe0ff */
[----:B------:R-:W-:Y:S02]  /*5310*/  LEA R50, P5, R46, UR4, 0x1 ;  /* 0x000000042e327c11 */ /* 0x000fe4000f8a08ff */
[----:B------:R-:W-:Y:S02]  /*5320*/  F2FP.F16.F32.PACK_AB R0, R38, R21 ;  /* 0x000000152600723e */ /* 0x000fe400000000ff */
[----:B------:R-:W-:-:S02]  /*5330*/  LEA.HI.X R51, R46, UR5, R13, 0x1, P5 ;  /* 0x000000052e337c11 */ /* 0x000fc4000a8f0c0d */
[----:B0-----:R-:W-:Y:S02]  /*5340*/  LEA R46, P5, R2, R50, 0x1 ;  /* 0x00000032022e7211 */ /* 0x001fe400078a08ff */
[----:B------:R-:W-:Y:S01]  /*5350*/  PRMT R13, R0, 0x7632, R13 ;  /* 0x00007632000d7816 */ /* 0x000fe2000000000d */
[----:B------:R1:W-:Y:S01]  /*5360*/  STG.E.U16 desc[UR6][R50.64], R0 ;  /* 0x0000000032007986 */ /* 0x0003e2000c101506 */
[----:B------:R-:W-:-:S05]  /*5370*/  LEA.HI.X R47, R2, R51, R3, 0x1, P5 ;  /* 0x00000033022f7211 */ /* 0x000fca00028f0c03 */
[----:B------:R1:W-:Y:S04]  /*5380*/  STG.E.U16 desc[UR6][R46.64], R13 ;  /* 0x0000000d2e007986 */ /* 0x0003e8000c101506 */
.L_x_35:
[----:B------:R-:W-:Y:S05]  /*5390*/  BSYNC B0 ;  /* 0x0000000000007941 */ /* 0x000fea0003800000 */
.L_x_34:
[----:B------:R-:W-:Y:S04]  /*53a0*/  BSSY B0, `(.L_x_36) ;  /* 0x000001f000007945 */ /* 0x000fe80003800000 */
[----:B------:R-:W-:Y:S05]  /*53b0*/  @P4 BRA `(.L_x_37) ;  /* 0x0000000000744947 */ /* 0x000fea0003800000 */
[----:B------:R-:W-:Y:S01]  /*53c0*/  ULDC UR9, c[0x0][0x220] ;  /* 0x0000880000097ab9 */ /* 0x000fe20000000800 */
[----:B------:R-:W-:Y:S01]  /*53d0*/  ULDC UR8, c[0x0][0x21c] ;  /* 0x0000870000087ab9 */ /* 0x000fe20000000800 */
[C---:B------:R-:W-:Y:S01]  /*53e0*/  FMUL R22, R16.reuse, UR9 ;  /* 0x0000000910167c20 */ /* 0x040fe20008400000 */
[----:B-1----:R-:W-:Y:S01]  /*53f0*/  SHF.R.S32.HI R0, RZ, 0x1f, R12 ;  /* 0x0000001fff007819 */ /* 0x002fe2000001140c */
[----:B------:R-:W-:Y:S01]  /*5400*/  FMUL R16, R16, UR8 ;  /* 0x0000000810107c20 */ /* 0x000fe20008400000 */
[----:B------:R-:W-:Y:S01]  /*5410*/  ULDC.64 UR4, c[0x0][0x290] ;  /* 0x0000a40000047ab9 */ /* 0x000fe20000000a00 */
[----:B------:R-:W-:Y:S01]  /*5420*/  SHF.R.S32.HI R47, RZ, 0x1f, R48 ;  /* 0x0000001fff2f7819 */ /* 0x000fe20000011430 */
[C---:B------:R-:W-:Y:S01]  /*5430*/  FFMA R22, R15.reuse, UR8, -R22 ;  /* 0x000000080f167c23 */ /* 0x040fe20008000816 */
[----:B------:R-:W-:Y:S01]  /*5440*/  FFMA R16, R15, UR9, R16 ;  /* 0x000000090f107c23 */ /* 0x000fe20008000010 */
[----:B------:R-:W-:Y:S01]  /*5450*/  MOV R46, R48 ;  /* 0x00000030002e7202 */ /* 0x000fe20000000f00 */
[----:B------:R-:W-:-:S02]  /*5460*/  IMAD R15, R0, UR4, RZ ;  /* 0x00000004000f7c24 */ /* 0x000fc4000f8e02ff */
[----:B------:R-:W-:Y:S01]  /*5470*/  FMUL R14, RZ, UR15 ;  /* 0x0000000fff0e7c20 */ /* 0x000fe20008400000 */
[----:B------:R-:W-:Y:S01]  /*5480*/  FMUL R13, RZ, UR14 ;  /* 0x0000000eff0d7c20 */ /* 0x000fe20008400000 */
[C---:B------:R-:W-:Y:S02]  /*5490*/  IMAD R15, R12.reuse, UR5, R15 ;  /* 0x000000050c0f7c24 */ /* 0x040fe4000f8e020f */
[----:B------:R-:W-:Y:S01]  /*54a0*/  FFMA R21, RZ, UR14, -R14 ;  /* 0x0000000eff157c23 */ /* 0x000fe2000800080e */
[----:B------:R-:W-:-:S04]  /*54b0*/  IMAD.WIDE.U32 R46, R12, UR4, R46 ;  /* 0x000000040c2e7c25 */ /* 0x000fc8000f8e002e */
[----:B------:R-:W-:Y:S01]  /*54c0*/  FFMA R13, RZ, UR15, R13 ;  /* 0x0000000fff0d7c23 */ /* 0x000fe2000800000d */
[----:B------:R-:W-:Y:S01]  /*54d0*/  ULDC.64 UR4, c[0x0][0x288] ;  /* 0x0000a20000047ab9 */ /* 0x000fe20000000a00 */
[----:B------:R-:W-:Y:S02]  /*54e0*/  FADD R0, R21, R22 ;  /* 0x0000001615007221 */ /* 0x000fe40000000000 */
[----:B------:R-:W-:Y:S01]  /*54f0*/  FADD R13, R13, R16 ;  /* 0x000000100d0d7221 */ /* 0x000fe20000000000 */
[----:B------:R-:W-:Y:S02]  /*5500*/  IADD3 R15, R47, R15, RZ ;  /* 0x0000000f2f0f7210 */ /* 0x000fe40007ffe0ff */
[C---:B------:R-:W-:Y:S02]  /*5510*/  LEA R14, P4, R46.reuse, UR4, 0x1 ;  /* 0x000000042e0e7c11 */ /* 0x040fe4000f8808ff */
[----:B------:R-:W-:Y:S02]  /*5520*/  F2FP.F16.F32.PACK_AB R0, R13, R0 ;  /* 0x000000000d00723e */ /* 0x000fe400000000ff */
[----:B------:R-:W-:-:S02]  /*5530*/  LEA.HI.X R15, R46, UR5, R15, 0x1, P4 ;  /* 0x000000052e0f7c11 */ /* 0x000fc4000a0f0c0f */
[----:B0-----:R-:W-:Y:S02]  /*5540*/  LEA R46, P4, R2, R14, 0x1 ;  /* 0x0000000e022e7211 */ /* 0x001fe400078808ff */
[----:B------:R-:W-:Y:S01]  /*5550*/  PRMT R13, R0, 0x7632, R13 ;  /* 0x00007632000d7816 */ /* 0x000fe2000000000d */
[----:B------:R2:W-:Y:S01]  /*5560*/  STG.E.U16 desc[UR6][R14.64], R0 ;  /* 0x000000000e007986 */ /* 0x0005e2000c101506 */
[----:B------:R-:W-:-:S05]  /*5570*/  LEA.HI.X R47, R2, R15, R3, 0x1, P4 ;  /* 0x0000000f022f7211 */ /* 0x000fca00020f0c03 */
[----:B------:R2:W-:Y:S04]  /*5580*/  STG.E.U16 desc[UR6][R46.64], R13 ;  /* 0x0000000d2e007986 */ /* 0x0005e8000c101506 */
.L_x_37:
[----:B------:R-:W-:Y:S05]  /*5590*/  BSYNC B0 ;  /* 0x0000000000007941 */ /* 0x000fea0003800000 */
.L_x_36:
[C---:B------:R-:W-:Y:S01]  /*55a0*/  ISETP.GE.OR P4, PT, R12.reuse, UR13, P2 ;  /* 0x0000000d0c007c0c */ /* 0x040fe20009786670 */
[----:B------:R-:W-:Y:S01]  /*55b0*/  BSSY B0, `(.L_x_38) ;  /* 0x0000020000007945 */ /* 0x000fe20003800000 */
[----:B------:R-:W-:-:S11]  /*55c0*/  ISETP.GE.OR P5, PT, R12, UR13, P1 ;  /* 0x0000000d0c007c0c */ /* 0x000fd60008fa6670 */
[----:B------:R-:W-:Y:S05]  /*55d0*/  @P4 BRA `(.L_x_39) ;  /* 0x0000000000744947 */ /* 0x000fea0003800000 */
[----:B-12---:R-:W-:Y:S01]  /*55e0*/  SHF.R.S32.HI R0, RZ, 0x1f, R12 ;  /* 0x0000001fff007819 */ /* 0x006fe2000001140c */
[----:B------:R-:W-:Y:S01]  /*55f0*/  ULDC UR9, c[0x0][0x220] ;  /* 0x0000880000097ab9 */ /* 0x000fe20000000800 */
[----:B------:R-:W-:Y:S01]  /*5600*/  ULDC.64 UR4, c[0x0][0x290] ;  /* 0x0000a40000047ab9 */ /* 0x000fe20000000a00 */
[----:B------:R-:W-:Y:S01]  /*5610*/  ULDC UR8, c[0x0][0x21c] ;  /* 0x0000870000087ab9 */ /* 0x000fe20000000800 */
[----:B------:R-:W-:Y:S01]  /*5620*/  SHF.R.S32.HI R47, RZ, 0x1f, R8 ;  /* 0x0000001fff2f7819 */ /* 0x000fe20000011408 */
[----:B------:R-:W-:Y:S01]  /*5630*/  FMUL R16, R24, UR9 ;  /* 0x0000000918107c20 */ /* 0x000fe20008400000 */
[----:B------:R-:W-:Y:S01]  /*5640*/  MOV R46, R8 ;  /* 0x00000008002e7202 */ /* 0x000fe20000000f00 */
[----:B------:R-:W-:Y:S02]  /*5650*/  IMAD R15, R0, UR4, RZ ;  /* 0x00000004000f7c24 */ /* 0x000fe4000f8e02ff */
[----:B------:R-:W-:Y:S01]  /*5660*/  FMUL R14, RZ, UR15 ;  /* 0x0000000fff0e7c20 */ /* 0x000fe20008400000 */
[----:B------:R-:W-:Y:S01]  /*5670*/  FMUL R13, RZ, UR14 ;  /* 0x0000000eff0d7c20 */ /* 0x000fe20008400000 */
[----:B------:R-:W-:Y:S01]  /*5680*/  FMUL R24, R24, UR8 ;  /* 0x0000000818187c20 */ /* 0x000fe20008400000 */
[----:B------:R-:W-:-:S02]  /*5690*/  IMAD R15, R12, UR5, R15 ;  /* 0x000000050c0f7c24 */ /* 0x000fc4000f8e020f */
[----:B------:R-:W-:Y:S01]  /*56a0*/  FFMA R16, R23, UR8, -R16 ;  /* 0x0000000817107c23 */ /* 0x000fe20008000810 */
[----:B------:R-:W-:-:S04]  /*56b0*/  IMAD.WIDE.U32 R46, R12, UR4, R46 ;  /* 0x000000040c2e7c25 */ /* 0x000fc8000f8e002e */
[----:B------:R-:W-:Y:S01]  /*56c0*/  FFMA R24, R23, UR9, R24 ;  /* 0x0000000917187c23 */ /* 0x000fe20008000018 */
[----:B------:R-:W-:Y:S01]  /*56d0*/  FFMA R21, RZ, UR14, -R14 ;  /* 0x0000000eff157c23 */ /* 0x000fe2000800080e */
[----:B------:R-:W-:Y:S01]  /*56e0*/  FFMA R13, RZ, UR15, R13 ;  /* 0x0000000fff0d7c23 */ /* 0x000fe2000800000d */
[----:B------:R-:W-:Y:S01]  /*56f0*/  ULDC.64 UR4, c[0x0][0x288] ;  /* 0x0000a20000047ab9 */ /* 0x000fe20000000a00 */
[----:B------:R-:W-:Y:S01]  /*5700*/  IADD3 R15, R15, R47, RZ ;  /* 0x0000002f0f0f7210 */ /* 0x000fe20007ffe0ff */
[----:B------:R-:W-:Y:S01]  /*5710*/  FADD R0, R21, R16 ;  /* 0x0000001015007221 */ /* 0x000fe20000000000 */
[----:B------:R-:W-:Y:S01]  /*5720*/  FADD R13, R13, R24 ;  /* 0x000000180d0d7221 */ /* 0x000fe20000000000 */
[----:B------:R-:W-:-:S04]  /*5730*/  LEA R14, P4, R46, UR4, 0x1 ;  /* 0x000000042e0e7c11 */ /* 0x000fc8000f8808ff */
[----:B------:R-:W-:Y:S02]  /*5740*/  LEA.HI.X R15, R46, UR5, R15, 0x1, P4 ;  /* 0x000000052e0f7c11 */ /* 0x000fe4000a0f0c0f */
[----:B------:R-:W-:Y:S02]  /*5750*/  F2FP.F16.F32.PACK_AB R0, R13, R0 ;  /* 0x000000000d00723e */ /* 0x000fe400000000ff */
[----:B0-----:R-:W-:Y:S02]  /*5760*/  LEA R22, P4, R2, R14, 0x1 ;  /* 0x0000000e02167211 */ /* 0x001fe400078808ff */
[----:B------:R-:W-:Y:S01]  /*5770*/  PRMT R13, R0, 0x7632, R13 ;  /* 0x00007632000d7816 */ /* 0x000fe2000000000d */
[----:B------:R3:W-:Y:S01]  /*5780*/  STG.E.U16 desc[UR6][R14.64], R0 ;  /* 0x000000000e007986 */ /* 0x0007e2000c101506 */
[----:B------:R-:W-:-:S05]  /*5790*/  LEA.HI.X R23, R2, R15, R3, 0x1, P4 ;  /* 0x0000000f02177211 */ /* 0x000fca00020f0c03 */
[----:B------:R3:W-:Y:S04]  /*57a0*/  STG.E.U16 desc[UR6][R22.64], R13 ;  /* 0x0000000d16007986 */ /* 0x0007e8000c101506 */
.L_x_39:
[----:B------:R-:W-:Y:S05]  /*57b0*/  BSYNC B0 ;  /* 0x0000000000007941 */ /* 0x000fea0003800000 */
.L_x_38:
[----:B------:R-:W-:Y:S04]  /*57c0*/  BSSY B0, `(.L_x_40) ;  /* 0x000001f000007945 */ /* 0x000fe80003800000 */
[----:B------:R-:W-:Y:S05]  /*57d0*/  @P5 BRA `(.L_x_41) ;  /* 0x0000000000745947 */ /* 0x000fea0003800000 */
[----:B-123--:R-:W-:Y:S01]  /*57e0*/  SHF.R.S32.HI R0, RZ, 0x1f, R12 ;  /* 0x0000001fff007819 */ /* 0x00efe2000001140c */
        /* <DEDUP_REMOVED lines=28> */
.L_x_41:
[----:B------:R-:W-:Y:S05]  /*59b0*/  BSYNC B0 ;  /* 0x0000000000007941 */ /* 0x000fea0003800000 */
.L_x_40:
[----:B------:R-:W-:Y:S01]  /*59c0*/  ISETP.GE.OR P5, PT, R12, UR13, P6 ;  /* 0x0000000d0c007c0c */ /* 0x000fe2000b7a6670 */
[----:B------:R-:W-:Y:S01]  /*59d0*/  BSSY B0, `(.L_x_42) ;  /* 0x0000020000007945 */ /* 0x000fe20003800000 */
[----:B------:R-:W-:-:S11]  /*59e0*/  ISETP.GE.OR P4, PT, R11, UR13, P2 ;  /* 0x0000000d0b007c0c */ /* 0x000fd60009786670 */
[----:B------:R-:W-:Y:S05]  /*59f0*/  @P5 BRA `(.L_x_43) ;  /* 0x0000000000745947 */ /* 0x000fea0003800000 */
[----:B------:R-:W-:Y:S01]  /*5a00*/  ULDC UR5, c[0x0][0x220] ;  /* 0x0000880000057ab9 */ /* 0x000fe20000000800 */
[----:B------:R-:W-:Y:S01]  /*5a10*/  ULDC UR4, c[0x0][0x21c] ;  /* 0x0000870000047ab9 */ /* 0x000fe20000000800 */
[C---:B--234-:R-:W-:Y:S01]  /*5a20*/  FMUL R14, R40.reuse, UR5 ;  /* 0x00000005280e7c20 */ /* 0x05cfe20008400000 */
[----:B------:R-:W-:Y:S01]  /*5a30*/  FMUL R40, R40, UR4 ;  /* 0x0000000428287c20 */ /* 0x000fe20008400000 */
[----:B------:R-:W-:Y:S01]  /*5a40*/  SHF.R.S32.HI R23, RZ, 0x1f, R4 ;  /* 0x0000001fff177819 */ /* 0x000fe20000011404 */
[----:B-1----:R-:W-:Y:S01]  /*5a50*/  FMUL R0, RZ, UR15 ;  /* 0x0000000fff007c20 */ /* 0x002fe20008400000 */
[C---:B------:R-:W-:Y:S01]  /*5a60*/  FFMA R13, R39.reuse, UR4, -R14 ;  /* 0x00000004270d7c23 */ /* 0x040fe2000800080e */
[----:B------:R-:W-:Y:S01]  /*5a70*/  SHF.R.S32.HI R14, RZ, 0x1f, R12 ;  /* 0x0000001fff0e7819 */ /* 0x000fe2000001140c */
[----:B------:R-:W-:Y:S01]  /*5a80*/  FFMA R39, R39, UR5, R40 ;  /* 0x0000000527277c23 */ /* 0x000fe20008000028 */
[----:B------:R-:W-:Y:S01]  /*5a90*/  ULDC.64 UR4, c[0x0][0x290] ;  /* 0x0000a40000047ab9 */ /* 0x000fe20000000a00 */
[----:B------:R-:W-:Y:S01]  /*5aa0*/  MOV R22, R4 ;  /* 0x0000000400167202 */ /* 0x000fe20000000f00 */
[----:B------:R-:W-:Y:S01]  /*5ab0*/  FMUL R15, RZ, UR14 ;  /* 0x0000000eff0f7c20 */ /* 0x000fe20008400000 */
[----:B------:R-:W-:-:S02]  /*5ac0*/  IMAD R21, R14, UR4, RZ ;  /* 0x000000040e157c24 */ /* 0x000fc4000f8e02ff */
[----:B------:R-:W-:Y:S01]  /*5ad0*/  FFMA R0, RZ, UR14, -R0 ;  /* 0x0000000eff007c23 */ /* 0x000fe20008000800 */
[----:B------:R-:W-:-:S04]  /*5ae0*/  IMAD.WIDE.U32 R22, R12, UR4, R22 ;  /* 0x000000040c167c25 */ /* 0x000fc8000f8e0016 */
[----:B------:R-:W-:Y:S01]  /*5af0*/  FFMA R14, RZ, UR15, R15 ;  /* 0x0000000fff0e7c23 */ /* 0x000fe2000800000f */
[----:B------:R-:W-:Y:S01]  /*5b00*/  FADD R0, R0, R13 ;  /* 0x0000000d00007221 */ /* 0x000fe20000000000 */
[----:B------:R-:W-:Y:S01]  /*5b10*/  IMAD R21, R12, UR5, R21 ;  /* 0x000000050c157c24 */ /* 0x000fe2000f8e0215 */
[----:B------:R-:W-:Y:S01]  /*5b20*/  ULDC.64 UR4, c[0x0][0x288] ;  /* 0x0000a20000047ab9 */ /* 0x000fe20000000a00 */
[----:B------:R-:W-:Y:S01]  /*5b30*/  FADD R39, R14, R39 ;  /* 0x000000270e277221 */ /* 0x000fe20000000000 */
[C---:B------:R-:W-:Y:S02]  /*5b40*/  LEA R12, P5, R22.reuse, UR4, 0x1 ;  /* 0x00000004160c7c11 */ /* 0x040fe4000f8a08ff */
[----:B------:R-:W-:Y:S02]  /*5b50*/  IADD3 R21, R21, R23, RZ ;  /* 0x0000001715157210 */ /* 0x000fe40007ffe0ff */
[----:B------:R-:W-:Y:S02]  /*5b60*/  F2FP.F16.F32.PACK_AB R0, R39, R0 ;  /* 0x000000002700723e */ /* 0x000fe400000000ff */
[----:B------:R-:W-:-:S02]  /*5b70*/  LEA.HI.X R13, R22, UR5, R21, 0x1, P5 ;  /* 0x00000005160d7c11 */ /* 0x000fc4000a8f0c15 */
[----:B0-----:R-:W-:Y:S02]  /*5b80*/  LEA R22, P5, R2, R12, 0x1 ;  /* 0x0000000c02167211 */ /* 0x001fe400078a08ff */
[----:B------:R-:W-:Y:S01]  /*5b90*/  PRMT R14, R0, 0x7632, R14 ;  /* 0x00007632000e7816 */ /* 0x000fe2000000000e */
[----:B------:R0:W-:Y:S01]  /*5ba0*/  STG.E.U16 desc[UR6][R12.64], R0 ;  /* 0x000000000c007986 */ /* 0x0001e2000c101506 */
[----:B------:R-:W-:-:S05]  /*5bb0*/  LEA.HI.X R23, R2, R13, R3, 0x1, P5 ;  /* 0x0000000d02177211 */ /* 0x000fca00028f0c03 */
[----:B------:R0:W-:Y:S04]  /*5bc0*/  STG.E.U16 desc[UR6][R22.64], R14 ;  /* 0x0000000e16007986 */ /* 0x0001e8000c101506 */
.L_x_43:
[----:B------:R-:W-:Y:S05]  /*5bd0*/  BSYNC B0 ;  /* 0x0000000000007941 */ /* 0x000fea0003800000 */
.L_x_42:
[----:B------:R-:W-:Y:S04]  /*5be0*/  BSSY B0, `(.L_x_44) ;  /* 0x000001f000007945 */ /* 0x000fe80003800000 */
[----:B------:R-:W-:Y:S05]  /*5bf0*/  @P3 BRA `(.L_x_45) ;  /* 0x0000000000743947 */ /* 0x000fea0003800000 */
[----:B01234-:R-:W-:Y:S01]  /*5c00*/  SHF.R.S32.HI R0, RZ, 0x1f, R11 ;  /* 0x0000001fff007819 */ /* 0x01ffe2000001140b */
[----:B------:R-:W-:Y:S01]  /*5c10*/  ULDC UR9, c[0x0][0x220] ;  /* 0x0000880000097ab9 */ /* 0x000fe20000000800 */
[----:B------:R-:W-:Y:S01]  /*5c20*/  ULDC UR8, c[0x0][0x21c] ;  /* 0x0000870000087ab9 */ /* 0x000fe20000000800 */
[----:B------:R-:W-:Y:S01]  /*5c30*/  ULDC.64 UR4, c[0x0][0x290] ;  /* 0x0000a40000047ab9 */ /* 0x000fe20000000a00 */
[C---:B------:R-:W-:Y:S01]  /*5c40*/  FMUL R14, R18.reuse, UR9 ;  /* 0x00000009120e7c20 */ /* 0x040fe20008400000 */
[----:B------:R-:W-:Y:S01]  /*5c50*/  SHF.R.S32.HI R23, RZ, 0x1f, R48 ;  /* 0x0000001fff177819 */ /* 0x000fe20000011430 */
[----:B------:R-:W-:Y:S01]  /*5c60*/  FMUL R13, RZ, UR15 ;  /* 0x0000000fff0d7c20 */ /* 0x000fe20008400000 */
[----:B------:R-:W-:Y:S01]  /*5c70*/  MOV R22, R48 ;  /* 0x0000003000167202 */ /* 0x000fe20000000f00 */
[----:B------:R-:W-:Y:S01]  /*5c80*/  FMUL R12, RZ, UR14 ;  /* 0x0000000eff0c7c20 */ /* 0x000fe20008400000 */
[----:B------:R-:W-:Y:S01]  /*5c90*/  FMUL R18, R18, UR8 ;  /* 0x0000000812127c20 */ /* 0x000fe20008400000 */
[----:B------:R-:W-:-:S02]  /*5ca0*/  IMAD R0, R0, UR4, RZ ;  /* 0x0000000400007c24 */ /* 0x000fc4000f8e02ff */
[C---:B------:R-:W-:Y:S01]  /*5cb0*/  FFMA R14, R17.reuse, UR8, -R14 ;  /* 0x00000008110e7c23 */ /* 0x040fe2000800080e */
[----:B------:R-:W-:Y:S01]  /*5cc0*/  FFMA R13, RZ, UR14, -R13 ;  /* 0x0000000eff0d7c23 */ /* 0x000fe2000800080d */
[----:B------:R-:W-:Y:S01]  /*5cd0*/  FFMA R18, R17, UR9, R18 ;  /* 0x0000000911127c23 */ /* 0x000fe20008000012 */
[----:B------:R-:W-:Y:S01]  /*5ce0*/  FFMA R15, RZ, UR15, R12 ;  /* 0x0000000fff0f7c23 */ /* 0x000fe2000800000c */
[----:B------:R-:W-:Y:S02]  /*5cf0*/  IMAD R0, R11, UR5, R0 ;  /* 0x000000050b007c24 */ /* 0x000fe4000f8e0200 */
        /* <DEDUP_REMOVED lines=8> */
[----:B------:R-:W-:Y:S02]  /*5d80*/  LEA R16, P3, R2, R14, 0x1 ;  /* 0x0000000e02107211 */ /* 0x000fe400078608ff */
[----:B------:R-:W-:Y:S01]  /*5d90*/  PRMT R12, R0, 0x7632, R12 ;  /* 0x00007632000c7816 */ /* 0x000fe2000000000c */
[----:B------:R0:W-:Y:S01]  /*5da0*/  STG.E.U16 desc[UR6][R14.64], R0 ;  /* 0x000000000e007986 */ /* 0x0001e2000c101506 */
[----:B------:R-:W-:-:S05]  /*5db0*/  LEA.HI.X R17, R2, R15, R3, 0x1, P3 ;  /* 0x0000000f02117211 */ /* 0x000fca00018f0c03 */
[----:B------:R0:W-:Y:S04]  /*5dc0*/  STG.E.U16 desc[UR6][R16.64], R12 ;  /* 0x0000000c10007986 */ /* 0x0001e8000c101506 */
.L_x_45:
[----:B------:R-:W-:Y:S05]  /*5dd0*/  BSYNC B0 ;  /* 0x0000000000007941 */ /* 0x000fea0003800000 */
.L_x_44:
[----:B------:R-:W-:Y:S01]  /*5de0*/  BSSY B0, `(.L_x_46) ;  /* 0x0000024000007945 */ /* 0x000fe20003800000 */
[C---:B------:R-:W-:Y:S02]  /*5df0*/  ISETP.GE.OR P5, PT, R11.reuse, UR13, P1 ;  /* 0x0000000d0b007c0c */ /* 0x040fe40008fa6670 */
[----:B------:R-:W-:Y:S02]  /*5e00*/  ISETP.GE.OR P3, PT, R11, UR13, P6 ;  /* 0x0000000d0b007c0c */ /* 0x000fe4000b766670 */
[C---:B------:R-:W-:Y:S02]  /*5e10*/  ISETP.GE.OR P2, PT, R10.reuse, UR13, P2 ;  /* 0x0000000d0a007c0c */ /* 0x040fe40009746670 */
[C---:B------:R-:W-:Y:S02]  /*5e20*/  ISETP.GE.OR P1, PT, R10.reuse, UR13, P1 ;  /* 0x0000000d0a007c0c */ /* 0x040fe40008f26670 */
[----:B------:R-:W-:Y:S01]  /*5e30*/  ISETP.GE.OR P6, PT, R10, UR13, P6 ;  /* 0x0000000d0a007c0c */ /* 0x000fe2000b7c6670 */
[----:B------:R-:W-:-:S12]  /*5e40*/  @P4 BRA `(.L_x_47) ;  /* 0x0000000000744947 */ /* 0x000fd80003800000 */
        /* <DEDUP_REMOVED lines=29> */
.L_x_47:
[----:B------:R-:W-:Y:S05]  /*6020*/  BSYNC B0 ;  /* 0x0000000000007941 */ /* 0x000fea0003800000 */
.L_x_46:
        /* <DEDUP_REMOVED lines=31> */
.L_x_49:
[----:B------:R-:W-:Y:S05]  /*6220*/  BSYNC B0 ;  /* 0x0000000000007941 */ /* 0x000fea0003800000 */
.L_x_48:
[----:B------:R-:W-:Y:S04]  /*6230*/  BSSY B0, `(.L_x_50) ;  /* 0x000001f000007945 */ /* 0x000fe80003800000 */
[----:B------:R-:W-:Y:S05]  /*6240*/  @P3 BRA `(.L_x_51) ;  /* 0x0000000000743947 */ /* 0x000fea0003800000 */
[----:B------:R-:W-:Y:S01]  /*6250*/  ULDC UR5, c[0x0][0x220] ;  /* 0x0000880000057ab9 */ /* 0x000fe20000000800 */
[----:B------:R-:W-:Y:S01]  /*6260*/  ULDC UR4, c[0x0][0x21c] ;  /* 0x0000870000047ab9 */ /* 0x000fe20000000800 */
[C---:B0-----:R-:W-:Y:S01]  /*6270*/  FMUL R12, R42.reuse, UR5 ;  /* 0x000000052a0c7c20 */ /* 0x041fe20008400000 */
[----:B------:R-:W-:Y:S01]  /*6280*/  FMUL R42, R42, UR4 ;  /* 0x000000042a2a7c20 */ /* 0x000fe20008400000 */
[----:B-1234-:R-:W-:Y:S01]  /*6290*/  FMUL R0, RZ, UR15 ;  /* 0x0000000fff007c20 */ /* 0x01efe20008400000 */
[----:B------:R-:W-:Y:S01]  /*62a0*/  SHF.R.S32.HI R13, RZ, 0x1f, R11 ;  /* 0x0000001fff0d7819 */ /* 0x000fe2000001140b */
[C---:B------:R-:W-:Y:S01]  /*62b0*/  FFMA R12, R41.reuse, UR4, -R12 ;  /* 0x00000004290c7c23 */ /* 0x040fe2000800080c */
[----:B------:R-:W-:Y:S01]  /*62c0*/  FFMA R41, R41, UR5, R42 ;  /* 0x0000000529297c23 */ /* 0x000fe2000800002a */
[----:B------:R-:W-:Y:S01]  /*62d0*/  ULDC.64 UR4, c[0x0][0x290] ;  /* 0x0000a40000047ab9 */ /* 0x000fe20000000a00 */
[----:B------:R-:W-:Y:S01]  /*62e0*/  SHF.R.S32.HI R17, RZ, 0x1f, R4 ;  /* 0x0000001fff117819 */ /* 0x000fe20000011404 */
[----:B------:R-:W-:Y:S01]  /*62f0*/  FFMA R15, RZ, UR14, -R0 ;  /* 0x0000000eff0f7c23 */ /* 0x000fe20008000800 */
[----:B------:R-:W-:Y:S01]  /*6300*/  MOV R16, R4 ;  /* 0x0000000400107202 */ /* 0x000fe20000000f00 */
[----:B------:R-:W-:Y:S01]  /*6310*/  FMUL R14, RZ, UR14 ;  /* 0x0000000eff0e7c20 */ /* 0x000fe20008400000 */
[----:B------:R-:W-:-:S02]  /*6320*/  IMAD R0, R13, UR4, RZ ;  /* 0x000000040d007c24 */ /* 0x000fc4000f8e02ff */
[----:B------:R-:W-:Y:S01]  /*6330*/  FADD R12, R15, R12 ;  /* 0x0000000c0f0c7221 */ /* 0x000fe20000000000 */
[----:B------:R-:W-:Y:S01]  /*6340*/  FFMA R14, RZ, UR15, R14 ;  /* 0x0000000fff0e7c23 */ /* 0x000fe2000800000e */
[----:B------:R-:W-:-:S04]  /*6350*/  IMAD.WIDE.U32 R16, R11, UR4, R16 ;  /* 0x000000040b107c25 */ /* 0x000fc8000f8e0010 */
[----:B------:R-:W-:Y:S01]  /*6360*/  FADD R41, R14, R41 ;  /* 0x000000290e297221 */ /* 0x000fe20000000000 */
[----:B------:R-:W-:Y:S01]  /*6370*/  IMAD R0, R11, UR5, R0 ;  /* 0x000000050b007c24 */ /* 0x000fe2000f8e0200 */
[----:B------:R-:W-:Y:S02]  /*6380*/  ULDC.64 UR4, c[0x0][0x288] ;  /* 0x0000a20000047ab9 */ /* 0x000fe40000000a00 */
[----:B------:R-:W-:Y:S02]  /*6390*/  LEA R14, P3, R16, UR4, 0x1 ;  /* 0x00000004100e7c11 */ /* 0x000fe4000f8608ff */
[----:B------:R-:W-:Y:S02]  /*63a0*/  IADD3 R11, R0, R17, RZ ;  /* 0x00000011000b7210 */ /* 0x000fe40007ffe0ff */
[----:B------:R-:W-:Y:S02]  /*63b0*/  F2FP.F16.F32.PACK_AB R0, R41, R12 ;  /* 0x0000000c2900723e */ /* 0x000fe400000000ff */
[----:B------:R-:W-:-:S02]  /*63c0*/  LEA.HI.X R15, R16, UR5, R11, 0x1, P3 ;  /* 0x00000005100f7c11 */ /* 0x000fc400098f0c0b */
[----:B------:R-:W-:Y:S02]  /*63d0*/  LEA R12, P3, R2, R14, 0x1 ;  /* 0x0000000e020c7211 */ /* 0x000fe400078608ff */
[----:B------:R-:W-:Y:S01]  /*63e0*/  PRMT R11, R0, 0x7632, R11 ;  /* 0x00007632000b7816 */ /* 0x000fe2000000000b */
[----:B------:R0:W-:Y:S01]  /*63f0*/  STG.E.U16 desc[UR6][R14.64], R0 ;  /* 0x000000000e007986 */ /* 0x0001e2000c101506 */
[----:B------:R-:W-:-:S05]  /*6400*/  LEA.HI.X R13, R2, R15, R3, 0x1, P3 ;  /* 0x0000000f020d7211 */ /* 0x000fca00018f0c03 */
[----:B------:R0:W-:Y:S04]  /*6410*/  STG.E.U16 desc[UR6][R12.64], R11 ;  /* 0x0000000b0c007986 */ /* 0x0001e8000c101506 */
.L_x_51:
[----:B------:R-:W-:Y:S05]  /*6420*/  BSYNC B0 ;  /* 0x0000000000007941 */ /* 0x000fea0003800000 */
.L_x_50:
[----:B------:R-:W-:Y:S04]  /*6430*/  BSSY B0, `(.L_x_52) ;  /* 0x000001e000007945 */ /* 0x000fe80003800000 */
[----:B------:R-:W-:Y:S05]  /*6440*/  @P0 BRA `(.L_x_53) ;  /* 0x0000000000700947 */ /* 0x000fea0003800000 */
[----:B------:R-:W-:Y:S01]  /*6450*/  ULDC UR5, c[0x0][0x220] ;  /* 0x0000880000057ab9 */ /* 0x000fe20000000800 */
[----:B------:R-:W-:Y:S01]  /*6460*/  ULDC UR4, c[0x0][0x21c] ;  /* 0x0000870000047ab9 */ /* 0x000fe20000000800 */
[C---:B0-----:R-:W-:Y:S01]  /*6470*/  FMUL R12, R20.reuse, UR5 ;  /* 0x00000005140c7c20 */ /* 0x041fe20008400000 */
[----:B------:R-:W-:Y:S01]  /*6480*/  FMUL R20, R20, UR4 ;  /* 0x0000000414147c20 */ /* 0x000fe20008400000 */
[----:B------:R-:W-:Y:S01]  /*6490*/  SHF.R.S32.HI R49, RZ, 0x1f, R48 ;  /* 0x0000001fff317819 */ /* 0x000fe20000011430 */
[----:B-1234-:R-:W-:Y:S01]  /*64a0*/  FMUL R13, RZ, UR14 ;  /* 0x0000000eff0d7c20 */ /* 0x01efe20008400000 */
[C---:B------:R-:W-:Y:S01]  /*64b0*/  FFMA R11, R19.reuse, UR4, -R12 ;  /* 0x00000004130b7c23 */ /* 0x040fe2000800080c */
[----:B------:R-:W-:Y:S01]  /*64c0*/  SHF.R.S32.HI R12, RZ, 0x1f, R10 ;  /* 0x0000001fff0c7819 */ /* 0x000fe2000001140a */
[----:B------:R-:W-:Y:S01]  /*64d0*/  FFMA R19, R19, UR5, R20 ;  /* 0x0000000513137c23 */ /* 0x000fe20008000014 */
[----:B------:R-:W-:Y:S01]  /*64e0*/  ULDC.64 UR4, c[0x0][0x290] ;  /* 0x0000a40000047ab9 */ /* 0x000fe20000000a00 */
[----:B------:R-:W-:Y:S01]  /*64f0*/  FMUL R0, RZ, UR15 ;  /* 0x0000000fff007c20 */ /* 0x000fe20008400000 */
[----:B------:R-:W-:-:S04]  /*6500*/  IMAD.WIDE.U32 R48, R10, UR4, R48 ;  /* 0x000000040a307c25 */ /* 0x000fc8000f8e0030 */
[----:B------:R-:W-:Y:S01]  /*6510*/  FFMA R0, RZ, UR14, -R0 ;  /* 0x0000000eff007c23 */ /* 0x000fe20008000800 */
[----:B------:R-:W-:Y:S02]  /*6520*/  IMAD R15, R12, UR4, RZ ;  /* 0x000000040c0f7c24 */ /* 0x000fe4000f8e02ff */
[----:B------:R-:W-:Y:S01]  /*6530*/  FFMA R12, RZ, UR15, R13 ;  /* 0x0000000fff0c7c23 */ /* 0x000fe2000800000d */
[----:B------:R-:W-:Y:S01]  /*6540*/  FADD R0, R0, R11 ;  /* 0x0000000b00007221 */ /* 0x000fe20000000000 */
[----:B------:R-:W-:Y:S01]  /*6550*/  IMAD R15, R10, UR5, R15 ;  /* 0x000000050a0f7c24 */ /* 0x000fe2000f8e020f */
[----:B------:R-:W-:Y:S01]  /*6560*/  ULDC.64 UR4, c[0x0][0x288] ;  /* 0x0000a20000047ab9 */ /* 0x000fe20000000a00 */
[----:B------:R-:W-:Y:S01]  /*6570*/  FADD R19, R12, R19 ;  /* 0x000000130c137221 */ /* 0x000fe20000000000 */
[----:B------:R-:W-:Y:S02]  /*6580*/  LEA R12, P0, R48, UR4, 0x1 ;  /* 0x00000004300c7c11 */ /* 0x000fe4000f8008ff */
[----:B------:R-:W-:-:S02]  /*6590*/  IADD3 R15, R49, R15, RZ ;  /* 0x0000000f310f7210 */ /* 0x000fc40007ffe0ff */
[----:B------:R-:W-:Y:S02]  /*65a0*/  F2FP.F16.F32.PACK_AB R0, R19, R0 ;  /* 0x000000001300723e */ /* 0x000fe400000000ff */
[----:B------:R-:W-:Y:S02]  /*65b0*/  LEA.HI.X R13, R48, UR5, R15, 0x1, P0 ;  /* 0x00000005300d7c11 */ /* 0x000fe400080f0c0f */
[----:B------:R-:W-:Y:S02]  /*65c0*/  LEA R14, P0, R2, R12, 0x1 ;  /* 0x0000000c020e7211 */ /* 0x000fe400078008ff */
[----:B------:R-:W-:Y:S01]  /*65d0*/  PRMT R11, R0, 0x7632, R11 ;  /* 0x00007632000b7816 */ /* 0x000fe2000000000b */
[----:B------:R0:W-:Y:S01]  /*65e0*/  STG.E.U16 desc[UR6][R12.64], R0 ;  /* 0x000000000c007986 */ /* 0x0001e2000c101506 */
[----:B------:R-:W-:-:S05]  /*65f0*/  LEA.HI.X R15, R2, R13, R3, 0x1, P0 ;  /* 0x0000000d020f7211 */ /* 0x000fca00000f0c03 */
[----:B------:R0:W-:Y:S04]  /*6600*/  STG.E.U16 desc[UR6][R14.64], R11 ;  /* 0x0000000b0e007986 */ /* 0x0001e8000c101506 */
.L_x_53:
[----:B------:R-:W-:Y:S05]  /*6610*/  BSYNC B0 ;  /* 0x0000000000007941 */ /* 0x000fea0003800000 */
.L_x_52:
        /* <DEDUP_REMOVED lines=9> */
[----:B------:R-:W-:Y:S01]  /*66b0*/  FFMA R27, R27, UR5, R28 ;  /* 0x000000051b1b7c23 */ /* 0x000fe2000800001c */
[----:B------:R-:W-:Y:S01]  /*66c0*/  ULDC.64 UR4, c[0x0][0x290] ;  /* 0x0000a40000047ab9 */ /* 0x000fe20000000a00 */
[----:B------:R-:W-:Y:S01]  /*66d0*/  SHF.R.S32.HI R15, RZ, 0x1f, R8 ;  /* 0x0000001fff0f7819 */ /* 0x000fe20000011408 */
[----:B------:R-:W-:Y:S01]  /*66e0*/  IMAD R11, R11, UR4, RZ ;  /* 0x000000040b0b7c24 */ /* 0x000fe2000f8e02ff */
[----:B------:R-:W-:Y:S01]  /*66f0*/  MOV R14, R8 ;  /* 0x00000008000e7202 */ /* 0x000fe20000000f00 */
[----:B------:R-:W-:Y:S01]  /*6700*/  FMUL R12, RZ, UR14 ;  /* 0x0000000eff0c7c20 */ /* 0x000fe20008400000 */
[----:B------:R-:W-:Y:S01]  /*6710*/  FFMA R0, RZ, UR14, -R0 ;  /* 0x0000000eff007c23 */ /* 0x000fe20008000800 */
[----:B------:R-:W-:-:S02]  /*6720*/  IMAD R11, R10, UR5, R11 ;  /* 0x000000050a0b7c24 */ /* 0x000fc4000f8e020b */
        /* <DEDUP_REMOVED lines=9> */
[----:B------:R-:W-:Y:S02]  /*67c0*/  LEA R12, P0, R2, R8, 0x1 ;  /* 0x00000008020c7211 */ /* 0x000fe400078008ff */
[----:B------:R-:W-:Y:S01]  /*67d0*/  PRMT R11, R0, 0x7632, R11 ;  /* 0x00007632000b7816 */ /* 0x000fe2000000000b */
[----:B------:R0:W-:Y:S01]  /*67e0*/  STG.E.U16 desc[UR6][R8.64], R0 ;  /* 0x0000000008007986 */ /* 0x0001e2000c101506 */
[----:B------:R-:W-:-:S05]  /*67f0*/  LEA.HI.X R13, R2, R9, R3, 0x1, P0 ;  /* 0x00000009020d7211 */ /* 0x000fca00000f0c03 */
[----:B------:R0:W-:Y:S04]  /*6800*/  STG.E.U16 desc[UR6][R12.64], R11 ;  /* 0x0000000b0c007986 */ /* 0x0001e8000c101506 */
.L_x_55:
[----:B------:R-:W-:Y:S05]  /*6810*/  BSYNC B0 ;  /* 0x0000000000007941 */ /* 0x000fea0003800000 */
.L_x_54:
[----:B------:R-:W-:Y:S04]  /*6820*/  BSSY B0, `(.L_x_56) ;  /* 0x000001f000007945 */ /* 0x000fe80003800000 */
[----:B------:R-:W-:Y:S05]  /*6830*/  @P1 BRA `(.L_x_57) ;  /* 0x0000000000741947 */ /* 0x000fea0003800000 */
[----:B------:R-:W-:Y:S01]  /*6840*/  ULDC UR5, c[0x0][0x220] ;  /* 0x0000880000057ab9 */ /* 0x000fe20000000800 */
[----:B------:R-:W-:Y:S01]  /*6850*/  ULDC UR4, c[0x0][0x21c] ;  /* 0x0000870000047ab9 */ /* 0x000fe20000000800 */
[C---:B0-----:R-:W-:Y:S01]  /*6860*/  FMUL R8, R36.reuse, UR5 ;  /* 0x0000000524087c20 */ /* 0x041fe20008400000 */
[----:B------:R-:W-:Y:S01]  /*6870*/  FMUL R36, R36, UR4 ;  /* 0x0000000424247c20 */ /* 0x000fe20008400000 */
[----:B-1234-:R-:W-:Y:S01]  /*6880*/  SHF.R.S32.HI R13, RZ, 0x1f, R6 ;  /* 0x0000001fff0d7819 */ /* 0x01efe20000011406 */
[----:B------:R-:W-:Y:S01]  /*6890*/  FMUL R0, RZ, UR15 ;  /* 0x0000000fff007c20 */ /* 0x000fe20008400000 */
        /* <DEDUP_REMOVED lines=23> */
.L_x_57:
[----:B------:R-:W-:Y:S05]  /*6a10*/  BSYNC B0 ;  /* 0x0000000000007941 */ /* 0x000fea0003800000 */
.L_x_56:
[----:B------:R-:W-:Y:S05]  /*6a20*/  @P6 EXIT ;  /* 0x000000000000694d */ /* 0x000fea0003800000 */
[----:B------:R-:W-:Y:S01]  /*6a30*/  ULDC UR5, c[0x0][0x220] ;  /* 0x0000880000057ab9 */ /* 0x000fe20000000800 */
[----:B------:R-:W-:Y:S01]  /*6a40*/  ULDC UR4, c[0x0][0x21c] ;  /* 0x0000870000047ab9 */ /* 0x000fe20000000800 */
[C---:B------:R-:W-:Y:S01]  /*6a50*/  FMUL R5, R43.reuse, UR5 ;  /* 0x000000052b057c20 */ /* 0x040fe20008400000 */
[----:B------:R-:W-:Y:S01]  /*6a60*/  FMUL R43, R43, UR4 ;  /* 0x000000042b2b7c20 */ /* 0x000fe20008400000 */
[----:B0-----:R-:W-:Y:S01]  /*6a70*/  SHF.R.S32.HI R6, RZ, 0x1f, R10 ;  /* 0x0000001fff067819 */ /* 0x001fe2000001140a */
        /* <DEDUP_REMOVED lines=13> */
[----:B------:R-:W-:Y:S01]  /*6b50*/  FADD R0, R0, R5 ;  /* 0x0000000500007221 */ /* 0x000fe20000000000 */
[----:B------:R-:W-:Y:S01]  /*6b60*/  IADD3 R9, R9, R13, RZ ;  /* 0x0000000d09097210 */ /* 0x000fe20007ffe0ff */
[----:B------:R-:W-:Y:S01]  /*6b70*/  FADD R7, R7, R44 ;  /* 0x0000002c07077221 */ /* 0x000fe20000000000 */
[----:B------:R-:W-:-:S04]  /*6b80*/  LEA R4, P0, R12, UR4, 0x1 ;  /* 0x000000040c047c11 */ /* 0x000fc8000f8008ff */
[----:B------:R-:W-:Y:S02]  /*6b90*/  LEA.HI.X R5, R12, UR5, R9, 0x1, P0 ;  /* 0x000000050c057c11 */ /* 0x000fe400080f0c09 */
[C---:B------:R-:W-:Y:S02]  /*6ba0*/  LEA R6, P0, R2.reuse, R4, 0x1 ;  /* 0x0000000402067211 */ /* 0x040fe400078008ff */
[----:B------:R-:W-:Y:S02]  /*6bb0*/  F2FP.F16.F32.PACK_AB R0, R7, R0 ;  /* 0x000000000700723e */ /* 0x000fe400000000ff */
[--C-:B------:R-:W-:Y:S02]  /*6bc0*/  LEA.HI.X R7, R2, R5, R3.reuse, 0x1, P0 ;  /* 0x0000000502077211 */ /* 0x100fe400000f0c03 */
[----:B------:R-:W-:Y:S01]  /*6bd0*/  PRMT R3, R0, 0x7632, R3 ;  /* 0x0000763200037816 */ /* 0x000fe20000000003 */
[----:B------:R-:W-:Y:S04]  /*6be0*/  STG.E.U16 desc[UR6][R4.64], R0 ;  /* 0x0000000004007986 */ /* 0x000fe8000c101506 */
[----:B------:R-:W-:Y:S01]  /*6bf0*/  STG.E.U16 desc[UR6][R6.64], R3 ;  /* 0x0000000306007986 */ /* 0x000fe2000c101506 */
[----:B------:R-:W-:Y:S05]  /*6c00*/  EXIT ;  /* 0x000000000000794d */ /* 0x000fea0003800000 */
.L_x_27:
[----:B------:R-:W-:Y:S01]  /*6c10*/  VIADD R54, R48, 0x1 ;  /* 0x0000000130367836 */ /* 0x000fe20000000000 */
[----:B------:R-:W-:Y:S01]  /*6c20*/  SHF.R.S32.HI R47, RZ, 0x1f, R45 ;  /* 0x0000001fff2f7819 */ /* 0x000fe2000001142d */
[C---:B------:R-:W-:Y:S01]  /*6c30*/  VIADD R11, R45.reuse, 0x1 ;  /* 0x000000012d0b7836 */ /* 0x040fe20000000000 */
[----:B------:R-:W-:Y:S01]  /*6c40*/  ULDC.64 UR10, c[0x0][0x278] ;  /* 0x00009e00000a7ab9 */ /* 0x000fe20000000a00 */
[----:B------:R-:W-:Y:S01]  /*6c50*/  VIADD R9, R45, 0x2 ;  /* 0x000000022d097836 */ /* 0x000fe20000000000 */
[----:B------:R-:W-:Y:S01]  /*6c60*/  SHF.R.S32.HI R55, RZ, 0x1f, R54 ;  /* 0x0000001fff377819 */ /* 0x000fe20000011436 */
[----:B------:R-:W-:Y:S01]  /*6c70*/  IMAD R0, R47, UR10, RZ ;  /* 0x0000000a2f007c24 */ /* 0x000fe2000f8e02ff */
[----:B------:R-:W-:Y:S01]  /*6c80*/  SHF.R.S32.HI R10, RZ, 0x1f, R11 ;  /* 0x0000001fff0a7819 */ /* 0x000fe2000001140b */
[----:B------:R-:W-:Y:S01]  /*6c90*/  ULDC.64 UR8, c[0x0][0x270] ;  /* 0x00009c0000087ab9 */ /* 0x000fe20000000a00 */
[----:B------:R-:W-:Y:S01]  /*6ca0*/  SHF.R.S32.HI R8, RZ, 0x1f, R9 ;  /* 0x0000001fff087819 */ /* 0x000fe20000011409 */
[C---:B------:R-:W-:Y:S01]  /*6cb0*/  IMAD R3, R45.reuse, UR11, R0 ;  /* 0x0000000b2d037c24 */ /* 0x040fe2000f8e0200 */
[----:B------:R-:W0:Y:S01]  /*6cc0*/  LDC.64 R4, c[0x0][0x280] ;  /* 0x0000a000ff047b82 */ /* 0x000e220000000a00 */
[----:B------:R-:W-:Y:S01]  /*6cd0*/  IMAD.WIDE.U32 R6, R45, UR10, R54 ;  /* 0x0000000a2d067c25 */ /* 0x000fe2000f8e0036 */
[----:B------:R-:W-:Y:S01]  /*6ce0*/  ISETP.GE.AND P2, PT, R54, UR12, PT ;  /* 0x0000000c36007c0c */ /* 0x000fe2000bf46270 */
[----:B------:R-:W-:Y:S02]  /*6cf0*/  BSSY B0, `(.L_x_58) ;  /* 0x0000052000007945 */ /* 0x000fe40003800000 */
[----:B------:R-:W-:Y:S01]  /*6d00*/  IMAD R0, R10, UR10, RZ ;  /* 0x0000000a0a007c24 */ /* 0x000fe2000f8e02ff */
[----:B------:R-:W-:Y:S01]  /*6d10*/  IADD3 R3, R3, R7, RZ ;  /* 0x0000000703037210 */ /* 0x000fe20007ffe0ff */
[----:B------:R-:W-:Y:S01]  /*6d20*/  IMAD R2, R8, UR10, RZ ;  /* 0x0000000a08027c24 */ /* 0x000fe2000f8e02ff */
[C---:B------:R-:W-:Y:S01]  /*6d30*/  LEA R66, P0, R6.reuse, UR8, 0x1 ;  /* 0x0000000806427c11 */ /* 0x040fe2000f8008ff */
[----:B------:R-:W-:Y:S01]  /*6d40*/  IMAD R0, R11, UR11, R0 ;  /* 0x0000000b0b007c24 */ /* 0x000fe2000f8e0200 */
[----:B------:R-:W-:Y:S01]  /*6d50*/  ISETP.GE.OR P3, PT, R45, UR13, P2 ;  /* 0x0000000d2d007c0c */ /* 0x000fe20009766670 */
[----:B------:R-:W-:Y:S01]  /*6d60*/  IMAD.WIDE.U32 R52, R11, UR10, R54 ;  /* 0x0000000a0b347c25 */ /* 0x000fe2000f8e0036 */
[----:B------:R-:W-:-:S03]  /*6d70*/  LEA.HI.X R67, R6, UR9, R3, 0x1, P0 ;  /* 0x0000000906437c11 */ /* 0x000fc600080f0c03 */
[----:B------:R-:W-:Y:S01]  /*6d80*/  VIADD R7, R45, 0x3 ;  /* 0x000000032d077836 */ /* 0x000fe20000000000 */
[----:B------:R-:W-:Y:S01]  /*6d90*/  LEA R60, P1, R52, UR8, 0x1 ;  /* 0x00000008343c7c11 */ /* 0x000fe2000f8208ff */
[C---:B------:R-:W-:Y:S02]  /*6da0*/  IMAD R2, R9.reuse, UR11, R2 ;  /* 0x0000000b09027c24 */ /* 0x040fe4000f8e0202 */
[----:B------:R-:W-:Y:S01]  /*6db0*/  IMAD.WIDE.U32 R50, R9, UR10, R54 ;  /* 0x0000000a09327c25 */ /* 0x000fe2000f8e0036 */
[----:B------:R-:W-:-:S03]  /*6dc0*/  SHF.R.S32.HI R6, RZ, 0x1f, R7 ;  /* 0x0000001fff067819 */ /* 0x000fc60000011407 */
[----:B------:R-:W-:Y:S01]  /*6dd0*/  IMAD.IADD R0, R0, 0x1, R53 ;  /* 0x0000000100007824 */ /* 0x000fe200078e0235 */
[----:B------:R-:W-:Y:S02]  /*6de0*/  IADD3 R2, R2, R51, RZ ;  /* 0x0000003302027210 */ /* 0x000fe40007ffe0ff */
[----:B------:R-:W-:Y:S02]  /*6df0*/  LEA R58, P0, R50, UR8, 0x1 ;  /* 0x00000008323a7c11 */ /* 0x000fe4000f8008ff */
[----:B------:R-:W-:Y:S01]  /*6e00*/  LEA.HI.X R61, R52, UR9, R0, 0x1, P1 ;  /* 0x00000009343d7c11 */ /* 0x000fe200088f0c00 */
[----:B------:R-:W-:Y:S01]  /*6e10*/  IMAD R0, R6, UR10, RZ ;  /* 0x0000000a06007c24 */ /* 0x000fe2000f8e02ff */
[----:B------:R-:W-:Y:S01]  /*6e20*/  LEA.HI.X R59, R50, UR9, R2, 0x1, P0 ;  /* 0x00000009323b7c11 */ /* 0x000fe200080f0c02 */
[C---:B------:R-:W-:Y:S01]  /*6e30*/  IMAD.WIDE.U32 R2, R7.reuse, UR10, R54 ;  /* 0x0000000a07027c25 */ /* 0x040fe2000f8e0036 */
[C---:B0-----:R-:W-:Y:S02]  /*6e40*/  SHF.L.U32 R46, R4.reuse, 0x1, RZ ;  /* 0x00000001042e7819 */ /* 0x041fe400000006ff */
[----:B------:R-:W-:Y:S01]  /*6e50*/  SHF.L.U64.HI R12, R4, 0x1, R5 ;  /* 0x00000001040c7819 */ /* 0x000fe20000010205 */
[----:B------:R-:W-:Y:S01]  /*6e60*/  IMAD R0, R7, UR11, R0 ;  /* 0x0000000b07007c24 */ /* 0x000fe2000f8e0200 */
[----:B------:R-:W-:Y:S01]  /*6e70*/  LEA R56, P5, R2, UR8, 0x1 ;  /* 0x0000000802387c11 */ /* 0x000fe2000f8a08ff */
[----:B------:R-:W-:Y:S01]  /*6e80*/  VIADD R52, R48, 0x2 ;  /* 0x0000000230347836 */ /* 0x000fe20000000000 */
[----:B------:R-:W-:Y:S01]  /*6e90*/  IADD3 R62, P6, R46, R66, RZ ;  /* 0x000000422e3e7210 */ /* 0x000fe20007fde0ff */
[----:B------:R-:W-:-:S02]  /*6ea0*/  IMAD.IADD R0, R0, 0x1, R3 ;  /* 0x0000000100007824 */ /* 0x000fc400078e0203 */
[----:B------:R-:W-:Y:S01]  /*6eb0*/  VIADD R50, R48, 0x3 ;  /* 0x0000000330327836 */ /* 0x000fe20000000000 */
[----:B------:R-:W-:Y:S02]  /*6ec0*/  ISETP.GE.AND P1, PT, R52, UR12, PT ;  /* 0x0000000c34007c0c */ /* 0x000fe4000bf26270 */
[----:B------:R-:W-:Y:S02]  /*6ed0*/  LEA.HI.X R57, R2, UR9, R0, 0x1, P5 ;  /* 0x0000000902397c11 */ /* 0x000fe4000a8f0c00 */
[----:B------:R-:W0:Y:S01]  /*6ee0*/  LDC.64 R2, c[0x0][0x298] ;  /* 0x0000a600ff027b82 */ /* 0x000e220000000a00 */
[----:B------:R-:W-:Y:S02]  /*6ef0*/  ISETP.GE.AND P0, PT, R50, UR12, PT ;  /* 0x0000000c32007c0c */ /* 0x000fe4000bf06270 */
[----:B------:R-:W-:Y:S01]  /*6f00*/  IADD3.X R63, R12, R67, RZ, P6, !PT ;  /* 0x000000430c3f7210 */ /* 0x000fe200037fe4ff */
[----:B------:R-:W-:Y:S10]  /*6f10*/  @!P4 BRA `(.L_x_59) ;  /* 0x0000000000bcc947 */ /* 0x000ff40003800000 */
[----:B------:R-:W-:Y:S01]  /*6f20*/  SHF.R.S32.HI R0, RZ, 0x1f, R45 ;  /* 0x0000001fff007819 */ /* 0x000fe2000001142d */
[----:B------:R-:W-:Y:S01]  /*6f30*/  ULDC.64 UR4, c[0x0][0x278] ;  /* 0x00009e0000047ab9 */ /* 0x000fe20000000a00 */
[----:B------:R-:W-:Y:S01]  /*6f40*/  SHF.R.S32.HI R69, RZ, 0x1f, R48 ;  /* 0x0000001fff457819 */ /* 0x000fe20000011430 */
[----:B------:R-:W-:Y:S01]  /*6f50*/  IMAD.WIDE.U32 R74, R4, 0x2, RZ ;  /* 0x00000002044a7825 */ /* 0x000fe200078e00ff */
[----:B------:R-:W-:Y:S01]  /*6f60*/  MOV R68, R48 ;  /* 0x0000003000447202 */ /* 0x000fe20000000f00 */
[----:B------:R-:W-:Y:S01]  /*6f70*/  ULDC UR17, c[0x0][0x220] ;  /* 0x0000880000117ab9 */ /* 0x000fe20000000800 */
[----:B------:R-:W-:Y:S01]  /*6f80*/  SHF.L.U32 R5, R5, 0x1, RZ ;  /* 0x0000000105057819 */ /* 0x000fe200000006ff */
[----:B------:R-:W-:Y:S01]  /*6f90*/  IMAD R64, R0, UR4, RZ ;  /* 0x0000000400407c24 */ /* 0x000fe2000f8e02ff */
[----:B------:R-:W-:Y:S01]  /*6fa0*/  ULDC UR16, c[0x0][0x21c] ;  /* 0x0000870000107ab9 */ /* 0x000fe20000000800 */
[----:B------:R-:W-:-:S04]  /*6fb0*/  IMAD.WIDE.U32 R70, R45, UR4, R68 ;  /* 0x000000042d467c25 */ /* 0x000fc8000f8e0044 */
[----:B------:R-:W-:Y:S01]  /*6fc0*/  IMAD R64, R45, UR5, R64 ;  /* 0x000000052d407c24 */ /* 0x000fe2000f8e0240 */
[----:B------:R-:W-:Y:S02]  /*6fd0*/  ULDC.64 UR4, c[0x0][0x270] ;  /* 0x00009c0000047ab9 */ /* 0x000fe40000000a00 */
[----:B------:R-:W-:Y:S02]  /*6fe0*/  LEA R72, P4, R70, UR4, 0x1 ;  /* 0x0000000446487c11 */ /* 0x000fe4000f8808ff */
[----:B------:R-:W-:-:S04]  /*6ff0*/  IADD3 R64, R71, R64, RZ ;  /* 0x0000004047407210 */ /* 0x000fc80007ffe0ff */
[----:B------:R-:W-:Y:S01]  /*7000*/  LEA.HI.X R73, R70, UR5, R64, 0x1, P4 ;  /* 0x0000000546497c11 */ /* 0x000fe2000a0f0c40 */
[----:B------:R-:W-:Y:S01]  /*7010*/  ULDC.64 UR4, c[0x0][0x290] ;  /* 0x0000a40000047ab9 */ /* 0x000fe20000000a00 */
[----:B------:R-:W-:-:S03]  /*7020*/  IADD3 R70, P4, R72, R74, RZ ;  /* 0x0000004a48467210 */ /* 0x000fc60007f9e0ff */
[----:B------:R-:W2:Y:S01]  /*7030*/  LDG.E.U16 R64, desc[UR6][R72.64] ;  /* 0x0000000648407981 */ /* 0x000ea2000c1e1500 */
[----:B------:R-:W-:-:S05]  /*7040*/  IADD3.X R71, R73, R75, R5, P4, !PT ;  /* 0x0000004b49477210 */ /* 0x000fca00027fe405 */
[----:B------:R1:W3:Y:S01]  /*7050*/  LDG.E.U16 R5, desc[UR6][R70.64] ;  /* 0x0000000646057981 */ /* 0x0002e2000c1e1500 */
[----:B------:R-:W-:Y:S01]  /*7060*/  FMUL R4, R14, UR17 ;  /* 0x000000110e047c20 */ /* 0x000fe20008400000 */
[----:B------:R-:W-:Y:S02]  /*7070*/  IMAD R0, R0, UR4, RZ ;  /* 0x0000000400007c24 */ /* 0x000fe4000f8e02ff */
[----:B------:R-:W-:Y:S01]  /*7080*/  FMUL R14, R14, UR16 ;  /* 0x000000100e0e7c20 */ /* 0x000fe20008400000 */
[----:B------:R-:W-:Y:S01]  /*7090*/  FFMA R4, R13, UR16, -R4 ;  /* 0x000000100d047c23 */ /* 0x000fe20008000804 */
[----:B------:R-:W-:Y:S02]  /*70a0*/  IMAD R0, R45, UR5, R0 ;  /* 0x000000052d007c24 */ /* 0x000fe4000f8e0200 */
[----:B------:R-:W-:Y:S01]  /*70b0*/  FFMA R14, R13, UR17, R14 ;  /* 0x000000110d0e7c23 */ /* 0x000fe2000800000e */
[----:B-1----:R-:W-:Y:S01]  /*70c0*/  IMAD.WIDE.U32 R70, R45, UR4, R68 ;  /* 0x000000042d467c25 */ /* 0x002fe2000f8e0044 */
[----:B------:R-:W-:-:S03]  /*70d0*/  ULDC.64 UR4, c[0x0][0x288] ;  /* 0x0000a20000047ab9 */ /* 0x000fc60000000a00 */
[----:B0-----:R-:W-:Y:S01]  /*70e0*/  IMAD.WIDE.U32 R72, R2, 0x2, RZ ;  /* 0x0000000202487825 */ /* 0x001fe200078e00ff */
[----:B------:R-:W-:-:S03]  /*70f0*/  IADD3 R0, R71, R0, RZ ;  /* 0x0000000047007210 */ /* 0x000fc60007ffe0ff */
[----:B--2---:R-:W-:Y:S02]  /*7100*/  HADD2.F32 R65, -RZ, R64.H0_H0 ;  /* 0x20000040ff417230 */ /* 0x004fe40000004100 */
[----:B---3--:R-:W-:-:S05]  /*7110*/  HADD2.F32 R5, -RZ, R5.H0_H0 ;  /* 0x20000005ff057230 */ /* 0x008fca0000004100 */
[C---:B------:R-:W-:Y:S01]  /*7120*/  FMUL R64, R5.reuse, UR15 ;  /* 0x0000000f05407c20 */ /* 0x040fe20008400000 */
[----:B------:R-:W-:-:S03]  /*7130*/  FMUL R68, R5, UR14 ;  /* 0x0000000e05447c20 */ /* 0x000fc60008400000 */
[C---:B------:R-:W-:Y:S01]  /*7140*/  FFMA R5, R65.reuse, UR14, -R64 ;  /* 0x0000000e41057c23 */ /* 0x040fe20008000840 */
[----:B------:R-:W-:Y:S01]  /*7150*/  FFMA R65, R65, UR15, R68 ;  /* 0x0000000f41417c23 */ /* 0x000fe20008000044 */
[C---:B------:R-:W-:Y:S02]  /*7160*/  LEA R68, P4, R70.reuse, UR4, 0x1 ;  /* 0x0000000446447c11 */ /* 0x040fe4000f8808ff */
[----:B------:R-:W-:Y:S01]  /*7170*/  FADD R4, R5, R4 ;  /* 0x0000000405047221 */ /* 0x000fe20000000000 */
[----:B------:R-:W-:Y:S01]  /*7180*/  FADD R65, R65, R14 ;  /* 0x0000000e41417221 */ /* 0x000fe20000000000 */
[----:B------:R-:W-:Y:S02]  /*7190*/  LEA.HI.X R69, R70, UR5, R0, 0x1, P4 ;  /* 0x0000000546457c11 */ /* 0x000fe4000a0f0c00 */
[----:B------:R-:W-:Y:S02]  /*71a0*/  SHF.L.U32 R5, R3, 0x1, RZ ;  /* 0x0000000103057819 */ /* 0x000fe400000006ff */
[----:B------:R-:W-:-:S02]  /*71b0*/  IADD3 R64, P4, R68, R72, RZ ;  /* 0x0000004844407210 */ /* 0x000fc40007f9e0ff */
[----:B------:R-:W-:Y:S02]  /*71c0*/  F2FP.F16.F32.PACK_AB R0, R65, R4 ;  /* 0x000000044100723e */ /* 0x000fe400000000ff */
[----:B------:R-:W-:Y:S02]  /*71d0*/  IADD3.X R65, R69, R73, R5, P4, !PT ;  /* 0x0000004945417210 */ /* 0x000fe400027fe405 */
[----:B------:R-:W-:Y:S01]  /*71e0*/  PRMT R4, R0, 0x7632, R4 ;  /* 0x0000763200047816 */ /* 0x000fe20000000004 */
[----:B------:R1:W-:Y:S04]  /*71f0*/  STG.E.U16 desc[UR6][R68.64], R0 ;  /* 0x0000000044007986 */ /* 0x0003e8000c101506 */
[----:B------:R1:W-:Y:S02]  /*7200*/  STG.E.U16 desc[UR6][R64.64], R4 ;  /* 0x0000000440007986 */ /* 0x0003e4000c101506 */
.L_x_59:
[----:B------:R-:W-:Y:S05]  /*7210*/  BSYNC B0 ;  /* 0x0000000000007941 */ /* 0x000fea0003800000 */
.L_x_58:
[----:B------:R-:W-:Y:S04]  /*7220*/  BSSY B0, `(.L_x_60) ;  /* 0x0000020000007945 */ /* 0x000fe80003800000 */
[----:B------:R-:W-:Y:S05]  /*7230*/  @P3 BRA `(.L_x_61) ;  /* 0x0000000000783947 */ /* 0x000fea0003800000 */
[----:B-1----:R-:W2:Y:S01]  /*7240*/  LDG.E.U16 R4, desc[UR6][R62.64] ;  /* 0x000000063e047981 */ /* 0x002ea2000c1e1500 */
[----:B------:R-:W-:Y:S01]  /*7250*/  ULDC UR5, c[0x0][0x220] ;  /* 0x0000880000057ab9 */ /* 0x000fe20000000800 */
[----:B------:R-:W-:Y:S02]  /*7260*/  ULDC UR4, c[0x0][0x21c] ;  /* 0x0000870000047ab9 */ /* 0x000fe40000000800 */
[----:B------:R-:W3:Y:S01]  /*7270*/  LDG.E.U16 R5, desc[UR6][R66.64] ;  /* 0x0000000642057981 */ /* 0x000ee2000c1e1500 */
[C---:B------:R-:W-:Y:S01]  /*7280*/  FMUL R0, R22.reuse, UR5 ;  /* 0x0000000516007c20 */ /* 0x040fe20008400000 */
[----:B------:R-:W-:-:S03]  /*7290*/  FMUL R22, R22, UR4 ;  /* 0x0000000416167c20 */ /* 0x000fc60008400000 */
[C---:B------:R-:W-:Y:S01]  /*72a0*/  FFMA R0, R21.reuse, UR4, -R0 ;  /* 0x0000000415007c23 */ /* 0x040fe20008000800 */
[----:B------:R-:W-:Y:S01]  /*72b0*/  FFMA R21, R21, UR5, R22 ;  /* 0x0000000515157c23 */ /* 0x000fe20008000016 */
[----:B------:R-:W-:Y:S02]  /*72c0*/  ULDC.64 UR4, c[0x0][0x290] ;  /* 0x0000a40000047ab9 */ /* 0x000fe40000000a00 */
[----:B------:R-:W-:Y:S02]  /*72d0*/  IMAD R14, R47, UR4, RZ ;  /* 0x000000042f0e7c24 */ /* 0x000fe4000f8e02ff */
[----:B------:R-:W-:-:S04]  /*72e0*/  IMAD.WIDE.U32 R64, R45, UR4, R54 ;  /* 0x000000042d407c25 */ /* 0x000fc8000f8e0036 */
[----:B------:R-:W-:Y:S01]  /*72f0*/  IMAD R14, R45, UR5, R14 ;  /* 0x000000052d0e7c24 */ /* 0x000fe2000f8e020e */
[----:B------:R-:W-:Y:S02]  /*7300*/  ULDC.64 UR4, c[0x0][0x288] ;  /* 0x0000a20000047ab9 */ /* 0x000fe40000000a00 */
[----:B------:R-:W-:Y:S02]  /*7310*/  LEA R68, P3, R64, UR4, 0x1 ;  /* 0x0000000440447c11 */ /* 0x000fe4000f8608ff */
[----:B------:R-:W-:-:S04]  /*7320*/  IADD3 R14, R14, R65, RZ ;  /* 0x000000410e0e7210 */ /* 0x000fc80007ffe0ff */
[----:B------:R-:W-:Y:S02]  /*7330*/  LEA.HI.X R69, R64, UR5, R14, 0x1, P3 ;  /* 0x0000000540457c11 */ /* 0x000fe400098f0c0e */
[----:B0-----:R-:W-:-:S04]  /*7340*/  LEA R64, P3, R2, R68, 0x1 ;  /* 0x0000004402407211 */ /* 0x001fc800078608ff */
[----:B------:R-:W-:Y:S01]  /*7350*/  LEA.HI.X R65, R2, R69, R3, 0x1, P3 ;  /* 0x0000004502417211 */ /* 0x000fe200018f0c03 */
[----:B--2---:R-:W-:Y:S02]  /*7360*/  HADD2.F32 R4, -RZ, R4.H0_H0 ;  /* 0x20000004ff047230 */ /* 0x004fe40000004100 */
[----:B---3--:R-:W-:-:S03]  /*7370*/  HADD2.F32 R22, -RZ, R5.H0_H0 ;  /* 0x20000005ff167230 */ /* 0x008fc60000004100 */
[C---:B------:R-:W-:Y:S01]  /*7380*/  FMUL R5, R4.reuse, UR15 ;  /* 0x0000000f04057c20 */ /* 0x040fe20008400000 */
[----:B------:R-:W-:-:S03]  /*7390*/  FMUL R13, R4, UR14 ;  /* 0x0000000e040d7c20 */ /* 0x000fc60008400000 */
[C---:B------:R-:W-:Y:S01]  /*73a0*/  FFMA R5, R22.reuse, UR14, -R5 ;  /* 0x0000000e16057c23 */ /* 0x040fe20008000805 */
[----:B------:R-:W-:-:S03]  /*73b0*/  FFMA R22, R22, UR15, R13 ;  /* 0x0000000f16167c23 */ /* 0x000fc6000800000d */
[----:B------:R-:W-:Y:S01]  /*73c0*/  FADD R0, R5, R0 ;  /* 0x0000000005007221 */ /* 0x000fe20000000000 */
[----:B------:R-:W-:-:S05]  /*73d0*/  FADD R21, R22, R21 ;  /* 0x0000001516157221 */ /* 0x000fca0000000000 */
[----:B------:R-:W-:-:S04]  /*73e0*/  F2FP.F16.F32.PACK_AB R0, R21, R0 ;  /* 0x000000001500723e */ /* 0x000fc800000000ff */
[----:B------:R-:W-:Y:S01]  /*73f0*/  PRMT R4, R0, 0x7632, R4 ;  /* 0x0000763200047816 */ /* 0x000fe20000000004 */
[----:B------:R2:W-:Y:S04]  /*7400*/  STG.E.U16 desc[UR6][R68.64], R0 ;  /* 0x0000000044007986 */ /* 0x0005e8000c101506 */
[----:B------:R2:W-:Y:S02]  /*7410*/  STG.E.U16 desc[UR6][R64.64], R4 ;  /* 0x0000000440007986 */ /* 0x0005e4000c101506 */
.L_x_61:
[----:B------:R-:W-:Y:S05]  /*7420*/  BSYNC B0 ;  /* 0x0000000000007941 */ /* 0x000fea0003800000 */
.L_x_60:
[C---:B------:R-:W-:Y:S01]  /*7430*/  ISETP.GE.OR P5, PT, R45.reuse, UR13, P1 ;  /* 0x0000000d2d007c0c */ /* 0x040fe20008fa6670 */
[----:B------:R-:W-:Y:S01]  /*7440*/  BSSY B0, `(.L_x_62) ;  /* 0x0000024000007945 */ /* 0x000fe20003800000 */
[----:B------:R-:W-:Y:S02]  /*7450*/  ISETP.GE.AND P6, PT, R48, UR12, PT ;  /* 0x0000000c30007c0c */ /* 0x000fe4000bfc6270 */
[----:B------:R-:W-:Y:S02]  /*7460*/  ISETP.GE.OR P4, PT, R45, UR13, P0 ;  /* 0x0000000d2d007c0c */ /* 0x000fe40008786670 */
[----:B-12---:R-:W-:-:S07]  /*7470*/  IADD3 R4, P3, R46, R60, RZ ;  /* 0x0000003c2e047210 */ /* 0x006fce0007f7e0ff */
[----:B------:R-:W-:Y:S06]  /*7480*/  @P5 BRA `(.L_x_63) ;  /* 0x00000000007c5947 */ /* 0x000fec0003800000 */
[----:B------:R-:W2:Y:S01]  /*7490*/  LDG.E.U16 R13, desc[UR6][R62.64+0x2] ;  /* 0x000002063e0d7981 */ /* 0x000ea2000c1e1500 */
[----:B------:R-:W-:Y:S01]  /*74a0*/  ULDC UR17, c[0x0][0x220] ;  /* 0x0000880000117ab9 */ /* 0x000fe20000000800 */
[----:B------:R-:W-:Y:S01]  /*74b0*/  ULDC.64 UR4, c[0x0][0x290] ;  /* 0x0000a40000047ab9 */ /* 0x000fe20000000a00 */
[----:B------:R-:W-:Y:S01]  /*74c0*/  ULDC UR16, c[0x0][0x21c] ;  /* 0x0000870000107ab9 */ /* 0x000fe20000000800 */
[----:B------:R-:W3:Y:S01]  /*74d0*/  LDG.E.U16 R22, desc[UR6][R66.64+0x2] ;  /* 0x0000020642167981 */ /* 0x000ee2000c1e1500 */
[--C-:B------:R-:W-:Y:S01]  /*74e0*/  SHF.R.S32.HI R53, RZ, 0x1f, R52.reuse ;  /* 0x0000001fff357819 */ /* 0x100fe20000011434 */
[C---:B------:R-:W-:Y:S01]  /*74f0*/  FMUL R0, R30.reuse, UR17 ;  /* 0x000000111e007c20 */ /* 0x040fe20008400000 */
[----:B------:R-:W-:Y:S02]  /*7500*/  IMAD R14, R47, UR4, RZ ;  /* 0x000000042f0e7c24 */ /* 0x000fe4000f8e02ff */
[----:B------:R-:W-:Y:S01]  /*7510*/  FMUL R30, R30, UR16 ;  /* 0x000000101e1e7c20 */ /* 0x000fe20008400000 */
[----:B------:R-:W-:-:S04]  /*7520*/  IMAD.WIDE.U32 R64, R45, UR4, R52 ;  /* 0x000000042d407c25 */ /* 0x000fc8000f8e0034 */
[C---:B------:R-:W-:Y:S01]  /*7530*/  FFMA R0, R29.reuse, UR16, -R0 ;  /* 0x000000101d007c23 */ /* 0x040fe20008000800 */
[----:B------:R-:W-:Y:S01]  /*7540*/  FFMA R30, R29, UR17, R30 ;  /* 0x000000111d1e7c23 */ /* 0x000fe2000800001e */
        /* <DEDUP_REMOVED lines=19> */
.L_x_63:
[----:B------:R-:W-:Y:S05]  /*7680*/  BSYNC B0 ;  /* 0x0000000000007941 */ /* 0x000fea0003800000 */
.L_x_62:
[----:B------:R-:W-:Y:S04]  /*7690*/  BSSY B0, `(.L_x_64) ;  /* 0x0000021000007945 */ /* 0x000fe80003800000 */
[----:B------:R-:W-:Y:S05]  /*76a0*/  @P4 BRA `(.L_x_65) ;  /* 0x00000000007c4947 */ /* 0x000fea0003800000 */
[----:B------:R-:W2:Y:S01]  /*76b0*/  LDG.E.U16 R62, desc[UR6][R62.64+0x4] ;  /* 0x000004063e3e7981 */ /* 0x000ea2000c1e1500 */
[----:B------:R-:W-:Y:S01]  /*76c0*/  ULDC UR17, c[0x0][0x220] ;  /* 0x0000880000117ab9 */ /* 0x000fe20000000800 */
[----:B------:R-:W-:Y:S01]  /*76d0*/  ULDC.64 UR4, c[0x0][0x290] ;  /* 0x0000a40000047ab9 */ /* 0x000fe20000000a00 */
[----:B------:R-:W-:Y:S01]  /*76e0*/  ULDC UR16, c[0x0][0x21c] ;  /* 0x0000870000107ab9 */ /* 0x000fe20000000800 */
[----:B------:R-:W3:Y:S01]  /*76f0*/  LDG.E.U16 R66, desc[UR6][R66.64+0x4] ;  /* 0x0000040642427981 */ /* 0x000ee2000c1e1500 */
[----:B------:R-:W-:Y:S01]  /*7700*/  SHF.R.S32.HI R51, RZ, 0x1f, R50 ;  /* 0x0000001fff337819 */ /* 0x000fe20000011432 */
[C---:B-1----:R-:W-:Y:S01]  /*7710*/  FMUL R0, R38.reuse, UR17 ;  /* 0x0000001126007c20 */ /* 0x042fe20008400000 */
[----:B------:R-:W-:Y:S02]  /*7720*/  IMAD R14, R47, UR4, RZ ;  /* 0x000000042f0e7c24 */ /* 0x000fe4000f8e02ff */
[----:B------:R-:W-:Y:S01]  /*7730*/  FMUL R38, R38, UR16 ;  /* 0x0000001026267c20 */ /* 0x000fe20008400000 */
[----:B------:R-:W-:Y:S01]  /*7740*/  FFMA R0, R37, UR16, -R0 ;  /* 0x0000001025007c23 */ /* 0x000fe20008000800 */
[----:B------:R-:W-:-:S02]  /*7750*/  IMAD R14, R45, UR5, R14 ;  /* 0x000000052d0e7c24 */ /* 0x000fc4000f8e020e */
[----:B------:R-:W-:Y:S01]  /*7760*/  FFMA R38, R37, UR17, R38 ;  /* 0x0000001125267c23 */ /* 0x000fe20008000026 */
[----:B--2---:R-:W-:Y:S02]  /*7770*/  HADD2.F32 R13, -RZ, R62.H0_H0 ;  /* 0x2000003eff0d7230 */ /* 0x004fe40000004100 */
[----:B------:R-:W-:Y:S01]  /*7780*/  IMAD.WIDE.U32 R62, R45, UR4, R50 ;  /* 0x000000042d3e7c25 */ /* 0x000fe2000f8e0032 */
[----:B------:R-:W-:-:S03]  /*7790*/  ULDC.64 UR4, c[0x0][0x288] ;  /* 0x0000a20000047ab9 */ /* 0x000fc60000000a00 */
[C---:B------:R-:W-:Y:S01]  /*77a0*/  FMUL R21, R13.reuse, UR15 ;  /* 0x0000000f0d157c20 */ /* 0x040fe20008400000 */
[----:B---3--:R-:W-:Y:S02]  /*77b0*/  HADD2.F32 R22, -RZ, R66.H0_H0 ;  /* 0x20000042ff167230 */ /* 0x008fe40000004100 */
[----:B------:R-:W-:Y:S01]  /*77c0*/  FMUL R13, R13, UR14 ;  /* 0x0000000e0d0d7c20 */ /* 0x000fe20008400000 */
[----:B------:R-:W-:Y:S02]  /*77d0*/  IADD3 R14, R14, R63, RZ ;  /* 0x0000003f0e0e7210 */ /* 0x000fe40007ffe0ff */
[----:B------:R-:W-:Y:S01]  /*77e0*/  LEA R64, P4, R62, UR4, 0x1 ;  /* 0x000000043e407c11 */ /* 0x000fe2000f8808ff */
[C---:B------:R-:W-:Y:S01]  /*77f0*/  FFMA R21, R22.reuse, UR14, -R21 ;  /* 0x0000000e16157c23 */ /* 0x040fe20008000815 */
[----:B------:R-:W-:Y:S02]  /*7800*/  FFMA R13, R22, UR15, R13 ;  /* 0x0000000f160d7c23 */ /* 0x000fe4000800000d */
[----:B------:R-:W-:Y:S01]  /*7810*/  LEA.HI.X R65, R62, UR5, R14, 0x1, P4 ;  /* 0x000000053e417c11 */ /* 0x000fe2000a0f0c0e */
[----:B------:R-:W-:Y:S01]  /*7820*/  FADD R0, R21, R0 ;  /* 0x0000000015007221 */ /* 0x000fe20000000000 */
[----:B------:R-:W-:Y:S01]  /*7830*/  FADD R13, R13, R38 ;  /* 0x000000260d0d7221 */ /* 0x000fe20000000000 */
[----:B0-----:R-:W-:-:S04]  /*7840*/  LEA R62, P4, R2, R64, 0x1 ;  /* 0x00000040023e7211 */ /* 0x001fc800078808ff */
[----:B------:R-:W-:Y:S02]  /*7850*/  F2FP.F16.F32.PACK_AB R0, R13, R0 ;  /* 0x000000000d00723e */ /* 0x000fe400000000ff */
[----:B------:R-:W-:Y:S02]  /*7860*/  LEA.HI.X R63, R2, R65, R3, 0x1, P4 ;  /* 0x00000041023f7211 */ /* 0x000fe400020f0c03 */
[----:B------:R-:W-:Y:S01]  /*7870*/  PRMT R13, R0, 0x7632, R13 ;  /* 0x00007632000d7816 */ /* 0x000fe2000000000d */
[----:B------:R2:W-:Y:S04]  /*7880*/  STG.E.U16 desc[UR6][R64.64], R0 ;  /* 0x0000000040007986 */ /* 0x0005e8000c101506 */
[----:B------:R2:W-:Y:S02]  /*7890*/  STG.E.U16 desc[UR6][R62.64], R13 ;  /* 0x0000000d3e007986 */ /* 0x0005e4000c101506 */
.L_x_65:
[----:B------:R-:W-:Y:S05]  /*78a0*/  BSYNC B0 ;  /* 0x0000000000007941 */ /* 0x000fea0003800000 */
.L_x_64:
[C---:B------:R-:W-:Y:S01]  /*78b0*/  ISETP.GE.OR P5, PT, R11.reuse, UR13, P6 ;  /* 0x0000000d0b007c0c */ /* 0x040fe2000b7a6670 */
[----:B------:R-:W-:Y:S01]  /*78c0*/  BSSY B0, `(.L_x_66) ;  /* 0x000002e000007945 */ /* 0x000fe20003800000 */
[----:B------:R-:W-:Y:S01]  /*78d0*/  IMAD.X R5, R12, 0x1, R61, P3 ;  /* 0x000000010c057824 */ /* 0x000fe200018e063d */
[C---:B------:R-:W-:Y:S02]  /*78e0*/  ISETP.GE.OR P4, PT, R11.reuse, UR13, P2 ;  /* 0x0000000d0b007c0c */ /* 0x040fe40009786670 */
[----:B------:R-:W-:-:S08]  /*78f0*/  ISETP.GE.OR P3, PT, R11, UR13, P1 ;  /* 0x0000000d0b007c0c */ /* 0x000fd00008f66670 */
[----:B------:R-:W-:Y:S05]  /*7900*/  @P5 BRA `(.L_x_67) ;  /* 0x0000000000a45947 */ /* 0x000fea0003800000 */
[----:B-12---:R-:W-:Y:S01]  /*7910*/  SHF.R.S32.HI R0, RZ, 0x1f, R11 ;  /* 0x0000001fff007819 */ /* 0x006fe2000001140b */
[----:B------:R-:W-:Y:S01]  /*7920*/  ULDC UR16, c[0x0][0x220] ;  /* 0x0000880000107ab9 */ /* 0x000fe20000000800 */
[----:B------:R-:W-:Y:S01]  /*7930*/  SHF.R.S32.HI R63, RZ, 0x1f, R48 ;  /* 0x0000001fff3f7819 */ /* 0x000fe20000011430 */
[----:B------:R-:W-:Y:S01]  /*7940*/  ULDC.64 UR4, c[0x0][0x290] ;  /* 0x0000a40000047ab9 */ /* 0x000fe20000000a00 */
[----:B------:R-:W-:Y:S01]  /*7950*/  MOV R62, R48 ;  /* 0x00000030003e7202 */ /* 0x000fe20000000f00 */
[----:B------:R-:W-:Y:S01]  /*7960*/  IMAD R14, R0, UR10, RZ ;  /* 0x0000000a000e7c24 */ /* 0x000fe2000f8e02ff */
[----:B------:R-:W-:-:S03]  /*7970*/  ULDC UR12, c[0x0][0x21c] ;  /* 0x00008700000c7ab9 */ /* 0x000fc60000000800 */
[C---:B------:R-:W-:Y:S02]  /*7980*/  IMAD R13, R11.reuse, UR11, R14 ;  /* 0x0000000b0b0d7c24 */ /* 0x040fe4000f8e020e */
[----:B------:R-:W-:-:S05]  /*7990*/  IMAD.WIDE.U32 R66, R11, UR10, R62 ;  /* 0x0000000a0b427c25 */ /* 0x000fca000f8e003e */
[----:B------:R-:W-:Y:S02]  /*79a0*/  IADD3 R13, R67, R13, RZ ;  /* 0x0000000d430d7210 */ /* 0x000fe40007ffe0ff */
[----:B------:R-:W-:-:S04]  /*79b0*/  LEA R64, P5, R66, UR8, 0x1 ;  /* 0x0000000842407c11 */ /* 0x000fc8000f8a08ff */
[----:B------:R-:W-:Y:S02]  /*79c0*/  LEA.HI.X R65, R66, UR9, R13, 0x1, P5 ;  /* 0x0000000942417c11 */ /* 0x000fe4000a8f0c0d */
[----:B------:R-:W-:-:S03]  /*79d0*/  IADD3 R66, P5, R64, R46, RZ ;  /* 0x0000002e40427210 */ /* 0x000fc60007fbe0ff */
[----:B------:R1:W2:Y:S01]  /*79e0*/  LDG.E.U16 R22, desc[UR6][R64.64] ;  /* 0x0000000640167981 */ /* 0x0002a2000c1e1500 */
[----:B------:R-:W-:-:S05]  /*79f0*/  IADD3.X R67, R65, R12, RZ, P5, !PT ;  /* 0x0000000c41437210 */ /* 0x000fca0002ffe4ff */
[----:B------:R-:W3:Y:S01]  /*7a00*/  LDG.E.U16 R13, desc[UR6][R66.64] ;  /* 0x00000006420d7981 */ /* 0x000ee2000c1e1500 */
[----:B------:R-:W-:Y:S02]  /*7a10*/  IMAD R0, R0, UR4, RZ ;  /* 0x0000000400007c24 */ /* 0x000fe4000f8e02ff */
[C---:B------:R-:W-:Y:S01]  /*7a20*/  FMUL R14, R16.reuse, UR16 ;  /* 0x00000010100e7c20 */ /* 0x040fe20008400000 */
[----:B------:R-:W-:Y:S01]  /*7a30*/  FMUL R16, R16, UR12 ;  /* 0x0000000c10107c20 */ /* 0x000fe20008400000 */
[----:B------:R-:W-:-:S04]  /*7a40*/  IMAD.WIDE.U32 R62, R11, UR4, R62 ;  /* 0x000000040b3e7c25 */ /* 0x000fc8000f8e003e */
[C---:B------:R-:W-:Y:S01]  /*7a50*/  FFMA R14, R15.reuse, UR12, -R14 ;  /* 0x0000000c0f0e7c23 */ /* 0x040fe2000800080e */
[----:B------:R-:W-:Y:S01]  /*7a60*/  FFMA R16, R15, UR16, R16 ;  /* 0x000000100f107c23 */ /* 0x000fe20008000010 */
[----:B------:R-:W-:Y:S01]  /*7a70*/  IMAD R0, R11, UR5, R0 ;  /* 0x000000050b007c24 */ /* 0x000fe2000f8e0200 */
[----:B------:R-:W-:-:S04]  /*7a80*/  ULDC.64 UR4, c[0x0][0x288] ;  /* 0x0000a20000047ab9 */ /* 0x000fc80000000a00 */
[----:B------:R-:W-:Y:S02]  /*7a90*/  IADD3 R15, R63, R0, RZ ;  /* 0x000000003f0f7210 */ /* 0x000fe40007ffe0ff */
[----:B-1----:R-:W-:-:S04]  /*7aa0*/  LEA R64, P5, R62, UR4, 0x1 ;  /* 0x000000043e407c11 */ /* 0x002fc8000f8a08ff */
[----:B------:R-:W-:Y:S02]  /*7ab0*/  LEA.HI.X R65, R62, UR5, R15, 0x1, P5 ;  /* 0x000000053e417c11 */ /* 0x000fe4000a8f0c0f */
[----:B0-----:R-:W-:-:S04]  /*7ac0*/  LEA R62, P5, R2, R64, 0x1 ;  /* 0x00000040023e7211 */ /* 0x001fc800078a08ff */
[----:B------:R-:W-:Y:S01]  /*7ad0*/  LEA.HI.X R63, R2, R65, R3, 0x1, P5 ;  /* 0x00000041023f7211 */ /* 0x000fe200028f0c03 */
[----:B--2---:R-:W-:Y:S02]  /*7ae0*/  HADD2.F32 R22, -RZ, R22.H0_H0 ;  /* 0x20000016ff167230 */ /* 0x004fe40000004100 */
[----:B---3--:R-:W-:-:S05]  /*7af0*/  HADD2.F32 R13, -RZ, R13.H0_H0 ;  /* 0x2000000dff0d7230 */ /* 0x008fca0000004100 */
        /* <DEDUP_REMOVED lines=10> */
.L_x_67:
[----:B------:R-:W-:Y:S05]  /*7ba0*/  BSYNC B0 ;  /* 0x0000000000007941 */ /* 0x000fea0003800000 */
.L_x_66:
[----:B------:R-:W-:Y:S04]  /*7bb0*/  BSSY B0, `(.L_x_68) ;  /* 0x0000020000007945 */ /* 0x000fe80003800000 */
[----:B------:R-:W-:Y:S05]  /*7bc0*/  @P4 BRA `(.L_x_69) ;  /* 0x0000000000784947 */ /* 0x000fea0003800000 */
[----:B-123--:R-:W2:Y:S01]  /*7bd0*/  LDG.E.U16 R13, desc[UR6][R4.64] ;  /* 0x00000006040d7981 */ /* 0x00eea2000c1e1500 */
        /* <DEDUP_REMOVED lines=15> */
[----:B0-----:R-:W-:Y:S01]  /*7cd0*/  LEA R14, P4, R2, R64, 0x1 ;  /* 0x00000040020e7211 */ /* 0x001fe200078808ff */
[----:B--2---:R-:W-:Y:S02]  /*7ce0*/  HADD2.F32 R13, -RZ, R13.H0_H0 ;  /* 0x2000000dff0d7230 */ /* 0x004fe40000004100 */
[----:B---3--:R-:W-:-:S03]  /*7cf0*/  HADD2.F32 R16, -RZ, R16.H0_H0 ;  /* 0x20000010ff107230 */ /* 0x008fc60000004100 */
[C---:B------:R-:W-:Y:S01]  /*7d00*/  FMUL R15, R13.reuse, UR15 ;  /* 0x0000000f0d0f7c20 */ /* 0x040fe20008400000 */
[----:B------:R-:W-:-:S03]  /*7d10*/  FMUL R13, R13, UR14 ;  /* 0x0000000e0d0d7c20 */ /* 0x000fc60008400000 */
[C---:B------:R-:W-:Y:S01]  /*7d20*/  FFMA R15, R16.reuse, UR14, -R15 ;  /* 0x0000000e100f7c23 */ /* 0x040fe2000800080f */
[----:B------:R-:W-:-:S03]  /*7d30*/  FFMA R16, R16, UR15, R13 ;  /* 0x0000000f10107c23 */ /* 0x000fc6000800000d */
[----:B------:R-:W-:Y:S01]  /*7d40*/  FADD R0, R15, R0 ;  /* 0x000000000f007221 */ /* 0x000fe20000000000 */
[----:B------:R-:W-:Y:S01]  /*7d50*/  FADD R23, R16, R23 ;  /* 0x0000001710177221 */ /* 0x000fe20000000000 */
[----:B------:R-:W-:-:S04]  /*7d60*/  LEA.HI.X R15, R2, R65, R3, 0x1, P4 ;  /* 0x00000041020f7211 */ /* 0x000fc800020f0c03 */
[----:B------:R-:W-:-:S04]  /*7d70*/  F2FP.F16.F32.PACK_AB R0, R23, R0 ;  /* 0x000000001700723e */ /* 0x000fc800000000ff */
[----:B------:R-:W-:Y:S01]  /*7d80*/  PRMT R13, R0, 0x7632, R13 ;  /* 0x00007632000d7816 */ /* 0x000fe2000000000d */
[----:B------:R4:W-:Y:S04]  /*7d90*/  STG.E.U16 desc[UR6][R64.64], R0 ;  /* 0x0000000040007986 */ /* 0x0009e8000c101506 */
[----:B------:R4:W-:Y:S02]  /*7da0*/  STG.E.U16 desc[UR6][R14.64], R13 ;  /* 0x0000000d0e007986 */ /* 0x0009e4000c101506 */
.L_x_69:
[----:B------:R-:W-:Y:S05]  /*7db0*/  BSYNC B0 ;  /* 0x0000000000007941 */ /* 0x000fea0003800000 */
.L_x_68:
[----:B------:R-:W-:Y:S04]  /*7dc0*/  BSSY B0, `(.L_x_70) ;  /* 0x0000022000007945 */ /* 0x000fe80003800000 */
[----:B------:R-:W-:Y:S05]  /*7dd0*/  @P3 BRA `(.L_x_71) ;  /* 0x0000000000803947 */ /* 0x000fea0003800000 */
[----:B-1234-:R-:W2:Y:S01]  /*7de0*/  LDG.E.U16 R13, desc[UR6][R4.64+0x2] ;  /* 0x00000206040d7981 */ /* 0x01eea2000c1e1500 */
[----:B------:R-:W-:Y:S01]  /*7df0*/  ULDC UR16, c[0x0][0x220] ;  /* 0x0000880000107ab9 */ /* 0x000fe20000000800 */
[----:B------:R-:W-:Y:S02]  /*7e00*/  ULDC.64 UR4, c[0x0][0x290] ;  /* 0x0000a40000047ab9 */ /* 0x000fe40000000a00 */
[----:B------:R-:W3:Y:S01]  /*7e10*/  LDG.E.U16 R16, desc[UR6][R60.64+0x2] ;  /* 0x000002063c107981 */ /* 0x000ee2000c1e1500 */
[----:B------:R-:W-:Y:S01]  /*7e20*/  SHF.R.S32.HI R23, RZ, 0x1f, R52 ;  /* 0x0000001fff177819 */ /* 0x000fe20000011434 */
[----:B------:R-:W-:Y:S01]  /*7e30*/  ULDC UR12, c[0x0][0x21c] ;  /* 0x00008700000c7ab9 */ /* 0x000fe20000000800 */
[----:B------:R-:W-:Y:S01]  /*7e40*/  MOV R22, R52 ;  /* 0x0000003400167202 */ /* 0x000fe20000000f00 */
[----:B------:R-:W-:Y:S01]  /*7e50*/  FMUL R0, R32, UR16 ;  /* 0x0000001020007c20 */ /* 0x000fe20008400000 */
[----:B------:R-:W-:Y:S02]  /*7e60*/  IMAD R14, R10, UR4, RZ ;  /* 0x000000040a0e7c24 */ /* 0x000fe4000f8e02ff */
[----:B------:R-:W-:Y:S01]  /*7e70*/  FMUL R32, R32, UR12 ;  /* 0x0000000c20207c20 */ /* 0x000fe20008400000 */
[----:B------:R-:W-:Y:S01]  /*7e80*/  FFMA R0, R31, UR12, -R0 ;  /* 0x0000000c1f007c23 */ /* 0x000fe20008000800 */
[----:B------:R-:W-:-:S04]  /*7e90*/  IMAD.WIDE.U32 R22, R11, UR4, R22 ;  /* 0x000000040b167c25 */ /* 0x000fc8000f8e0016 */
[----:B------:R-:W-:Y:S01]  /*7ea0*/  FFMA R32, R31, UR16, R32 ;  /* 0x000000101f207c23 */ /* 0x000fe20008000020 */
[----:B------:R-:W-:Y:S01]  /*7eb0*/  IMAD R14, R11, UR5, R14 ;  /* 0x000000050b0e7c24 */ /* 0x000fe2000f8e020e */
[----:B------:R-:W-:Y:S01]  /*7ec0*/  ULDC.64 UR4, c[0x0][0x288] ;  /* 0x0000a20000047ab9 */ /* 0x000fe20000000a00 */
[----:B--2---:R-:W-:Y:S02]  /*7ed0*/  HADD2.F32 R13, -RZ, R13.H0_H0 ;  /* 0x2000000dff0d7230 */ /* 0x004fe40000004100 */
[----:B---3--:R-:W-:-:S03]  /*7ee0*/  HADD2.F32 R16, -RZ, R16.H0_H0 ;  /* 0x20000010ff107230 */ /* 0x008fc60000004100 */
[C---:B------:R-:W-:Y:S01]  /*7ef0*/  FMUL R15, R13.reuse, UR15 ;  /* 0x0000000f0d0f7c20 */ /* 0x040fe20008400000 */
[----:B------:R-:W-:-:S03]  /*7f00*/  FMUL R13, R13, UR14 ;  /* 0x0000000e0d0d7c20 */ /* 0x000fc60008400000 */
[C---:B------:R-:W-:Y:S01]  /*7f10*/  FFMA R15, R16.reuse, UR14, -R15 ;  /* 0x0000000e100f7c23 */ /* 0x040fe2000800080f */
[----:B------:R-:W-:-:S03]  /*7f20*/  FFMA R13, R16, UR15, R13 ;  /* 0x0000000f100d7c23 */ /* 0x000fc6000800000d */
[----:B------:R-:W-:Y:S01]  /*7f30*/  FADD R0, R15, R0 ;  /* 0x000000000f007221 */ /* 0x000fe20000000000 */
[----:B------:R-:W-:Y:S01]  /*7f40*/  IADD3 R15, R14, R23, RZ ;  /* 0x000000170e0f7210 */ /* 0x000fe20007ffe0ff */
[----:B------:R-:W-:Y:S01]  /*7f50*/  FADD R13, R13, R32 ;  /* 0x000000200d0d7221 */ /* 0x000fe20000000000 */
[----:B------:R-:W-:-:S04]  /*7f60*/  LEA R14, P3, R22, UR4, 0x1 ;  /* 0x00000004160e7c11 */ /* 0x000fc8000f8608ff */
[----:B------:R-:W-:Y:S02]  /*7f70*/  LEA.HI.X R15, R22, UR5, R15, 0x1, P3 ;  /* 0x00000005160f7c11 */ /* 0x000fe400098f0c0f */
[C---:B0-----:R-:W-:Y:S02]  /*7f80*/  LEA R22, P3, R2.reuse, R14, 0x1 ;  /* 0x0000000e02167211 */ /* 0x041fe400078608ff */
[----:B------:R-:W-:Y:S02]  /*7f90*/  F2FP.F16.F32.PACK_AB R0, R13, R0 ;  /* 0x000000000d00723e */ /* 0x000fe400000000ff */
[----:B------:R-:W-:Y:S02]  /*7fa0*/  LEA.HI.X R23, R2, R15, R3, 0x1, P3 ;  /* 0x0000000f02177211 */ /* 0x000fe400018f0c03 */
[----:B------:R-:W-:Y:S01]  /*7fb0*/  PRMT R13, R0, 0x7632, R13 ;  /* 0x00007632000d7816 */ /* 0x000fe2000000000d */
[----:B------:R0:W-:Y:S04]  /*7fc0*/  STG.E.U16 desc[UR6][R14.64], R0 ;  /* 0x000000000e007986 */ /* 0x0001e8000c101506 */
[----:B------:R0:W-:Y:S02]  /*7fd0*/  STG.E.U16 desc[UR6][R22.64], R13 ;  /* 0x0000000d16007986 */ /* 0x0001e4000c101506 */
.L_x_71:
[----:B------:R-:W-:Y:S05]  /*7fe0*/  BSYNC B0 ;  /* 0x0000000000007941 */ /* 0x000fea0003800000 */
.L_x_70:
[----:B------:R-:W-:Y:S01]  /*7ff0*/  ISETP.GE.OR P4, PT, R11, UR13, P0 ;  /* 0x0000000d0b007c0c */ /* 0x000fe20008786670 */
[----:B------:R-:W-:Y:S01]  /*8000*/  BSSY B0, `(.L_x_72) ;  /* 0x0000024000007945 */ /* 0x000fe20003800000 */
[----:B------:R-:W-:Y:S02]  /*8010*/  ISETP.GE.OR P3, PT, R9, UR13, P6 ;  /* 0x0000000d09007c0c */ /* 0x000fe4000b766670 */
[----:B0---4-:R-:W-:-:S09]  /*8020*/  IADD3 R14, P5, R46, R58, RZ ;  /* 0x0000003a2e0e7210 */ /* 0x011fd20007fbe0ff */
[----:B------:R-:W-:Y:S05]  /*8030*/  @P4 BRA `(.L_x_73) ;  /* 0x0000000000804947 */ /* 0x000fea0003800000 */
[----:B------:R-:W4:Y:S01]  /*8040*/  LDG.E.U16 R4, desc[UR6][R4.64+0x4] ;  /* 0x0000040604047981 */ /* 0x000f22000c1e1500 */
[----:B------:R-:W-:Y:S01]  /*8050*/  ULDC.64 UR4, c[0x0][0x290] ;  /* 0x0000a40000047ab9 */ /* 0x000fe20000000a00 */
[----:B------:R-:W-:Y:S02]  /*8060*/  ULDC UR16, c[0x0][0x220] ;  /* 0x0000880000107ab9 */ /* 0x000fe40000000800 */
[----:B------:R-:W5:Y:S01]  /*8070*/  LDG.E.U16 R60, desc[UR6][R60.64+0x4] ;  /* 0x000004063c3c7981 */ /* 0x000f62000c1e1500 */
[----:B------:R-:W-:Y:S01]  /*8080*/  SHF.R.S32.HI R23, RZ, 0x1f, R50 ;  /* 0x0000001fff177819 */ /* 0x000fe20000011432 */
[----:B------:R-:W-:Y:S01]  /*8090*/  ULDC UR12, c[0x0][0x21c] ;  /* 0x00008700000c7ab9 */ /* 0x000fe20000000800 */
[----:B------:R-:W-:Y:S01]  /*80a0*/  MOV R22, R50 ;  /* 0x0000003200167202 */ /* 0x000fe20000000f00 */
[----:B------:R-:W-:Y:S02]  /*80b0*/  IMAD R10, R10, UR4, RZ ;  /* 0x000000040a0a7c24 */ /* 0x000fe4000f8e02ff */
[C---:B-123--:R-:W-:Y:S01]  /*80c0*/  FMUL R0, R40.reuse, UR16 ;  /* 0x0000001028007c20 */ /* 0x04efe20008400000 */
[----:B------:R-:W-:Y:S01]  /*80d0*/  FMUL R40, R40, UR12 ;  /* 0x0000000c28287c20 */ /* 0x000fe20008400000 */
[----:B------:R-:W-:-:S04]  /*80e0*/  IMAD.WIDE.U32 R22, R11, UR4, R22 ;  /* 0x000000040b167c25 */ /* 0x000fc8000f8e0016 */
[C---:B------:R-:W-:Y:S01]  /*80f0*/  FFMA R0, R39.reuse, UR12, -R0 ;  /* 0x0000000c27007c23 */ /* 0x040fe20008000800 */
[----:B------:R-:W-:Y:S01]  /*8100*/  FFMA R40, R39, UR16, R40 ;  /* 0x0000001027287c23 */ /* 0x000fe20008000028 */
[----:B------:R-:W-:Y:S01]  /*8110*/  IMAD R10, R11, UR5, R10 ;  /* 0x000000050b0a7c24 */ /* 0x000fe2000f8e020a */
[----:B------:R-:W-:-:S04]  /*8120*/  ULDC.64 UR4, c[0x0][0x288] ;  /* 0x0000a20000047ab9 */ /* 0x000fc80000000a00 */
[----:B------:R-:W-:Y:S02]  /*8130*/  IADD3 R11, R10, R23, RZ ;  /* 0x000000170a0b7210 */ /* 0x000fe40007ffe0ff */
[----:B------:R-:W-:-:S04]  /*8140*/  LEA R10, P4, R22, UR4, 0x1 ;  /* 0x00000004160a7c11 */ /* 0x000fc8000f8808ff */
[----:B------:R-:W-:Y:S02]  /*8150*/  LEA.HI.X R11, R22, UR5, R11, 0x1, P4 ;  /* 0x00000005160b7c11 */ /* 0x000fe4000a0f0c0b */
[----:B------:R-:W-:-:S04]  /*8160*/  LEA R22, P4, R2, R10, 0x1 ;  /* 0x0000000a02167211 */ /* 0x000fc800078808ff */
[----:B------:R-:W-:Y:S01]  /*8170*/  LEA.HI.X R23, R2, R11, R3, 0x1, P4 ;  /* 0x0000000b02177211 */ /* 0x000fe200020f0c03 */
[----:B----4-:R-:W-:Y:S02]  /*8180*/  HADD2.F32 R13, -RZ, R4.H0_H0 ;  /* 0x20000004ff0d7230 */ /* 0x010fe40000004100 */
[----:B-----5:R-:W-:-:S03]  /*8190*/  HADD2.F32 R5, -RZ, R60.H0_H0 ;  /* 0x2000003cff057230 */ /* 0x020fc60000004100 */
        /* <DEDUP_REMOVED lines=10> */
.L_x_73:
[----:B------:R-:W-:Y:S05]  /*8240*/  BSYNC B0 ;  /* 0x0000000000007941 */ /* 0x000fea0003800000 */
.L_x_72:
[----:B------:R-:W-:Y:S04]  /*8250*/  BSSY B0, `(.L_x_74) ;  /* 0x000002b000007945 */ /* 0x000fe80003800000 */
[----:B------:R-:W-:Y:S05]  /*8260*/  @P3 BRA `(.L_x_75) ;  /* 0x0000000000a43947 */ /* 0x000fea0003800000 */
[----:B0123--:R-:W-:Y:S01]  /*8270*/  SHF.R.S32.HI R0, RZ, 0x1f, R9 ;  /* 0x0000001fff007819 */ /* 0x00ffe20000011409 */
        /* <DEDUP_REMOVED lines=12> */
[----:B------:R-:W2:Y:S01]  /*8340*/  LDG.E.U16 R11, desc[UR6][R30.64] ;  /* 0x000000061e0b7981 */ /* 0x000ea2000c1e1500 */
        /* <DEDUP_REMOVED lines=9> */
[----:B------:R-:W-:Y:S01]  /*83e0*/  ULDC.64 UR4, c[0x0][0x288] ;  /* 0x0000a20000047ab9 */ /* 0x000fe20000000a00 */
[----:B--2---:R-:W-:Y:S02]  /*83f0*/  HADD2.F32 R11, -RZ, R11.H0_H0 ;  /* 0x2000000bff0b7230 */ /* 0x004fe40000004100 */
[----:B---3--:R-:W-:-:S05]  /*8400*/  HADD2.F32 R5, -RZ, R5.H0_H0 ;  /* 0x20000005ff057230 */ /* 0x008fca0000004100 */
[C---:B------:R-:W-:Y:S01]  /*8410*/  FMUL R10, R5.reuse, UR15 ;  /* 0x0000000f050a7c20 */ /* 0x040fe20008400000 */
[----:B------:R-:W-:-:S03]  /*8420*/  FMUL R16, R5, UR14 ;  /* 0x0000000e05107c20 */ /* 0x000fc60008400000 */
[C---:B------:R-:W-:Y:S01]  /*8430*/  FFMA R5, R11.reuse, UR14, -R10 ;  /* 0x0000000e0b057c23 */ /* 0x040fe2000800080a */
[----:B------:R-:W-:Y:S01]  /*8440*/  FFMA R11, R11, UR15, R16 ;  /* 0x0000000f0b0b7c23 */ /* 0x000fe20008000010 */
[----:B------:R-:W-:Y:S02]  /*8450*/  LEA R16, P3, R22, UR4, 0x1 ;  /* 0x0000000416107c11 */ /* 0x000fe4000f8608ff */
[----:B------:R-:W-:Y:S01]  /*8460*/  FADD R4, R5, R4 ;  /* 0x0000000405047221 */ /* 0x000fe20000000000 */
[----:B------:R-:W-:Y:S01]  /*8470*/  IADD3 R5, R23, R0, RZ ;  /* 0x0000000017057210 */ /* 0x000fe20007ffe0ff */
[----:B------:R-:W-:-:S03]  /*8480*/  FADD R11, R11, R18 ;  /* 0x000000120b0b7221 */ /* 0x000fc60000000000 */
[----:B------:R-:W-:Y:S02]  /*8490*/  LEA.HI.X R17, R22, UR5, R5, 0x1, P3 ;  /* 0x0000000516117c11 */ /* 0x000fe400098f0c05 */
[C---:B------:R-:W-:Y:S02]  /*84a0*/  LEA R10, P3, R2.reuse, R16, 0x1 ;  /* 0x00000010020a7211 */ /* 0x040fe400078608ff */
[----:B------:R-:W-:Y:S02]  /*84b0*/  F2FP.F16.F32.PACK_AB R0, R11, R4 ;  /* 0x000000040b00723e */ /* 0x000fe400000000ff */
[----:B------:R-:W-:Y:S02]  /*84c0*/  LEA.HI.X R11, R2, R17, R3, 0x1, P3 ;  /* 0x00000011020b7211 */ /* 0x000fe400018f0c03 */
[----:B------:R-:W-:Y:S01]  /*84d0*/  PRMT R4, R0, 0x7632, R4 ;  /* 0x0000763200047816 */ /* 0x000fe20000000004 */
[----:B------:R4:W-:Y:S04]  /*84e0*/  STG.E.U16 desc[UR6][R16.64], R0 ;  /* 0x0000000010007986 */ /* 0x0009e8000c101506 */
[----:B------:R4:W-:Y:S02]  /*84f0*/  STG.E.U16 desc[UR6][R10.64], R4 ;  /* 0x000000040a007986 */ /* 0x0009e4000c101506 */
.L_x_75:
[----:B------:R-:W-:Y:S05]  /*8500*/  BSYNC B0 ;  /* 0x0000000000007941 */ /* 0x000fea0003800000 */
.L_x_74:
[----:B------:R-:W-:Y:S01]  /*8510*/  ISETP.GE.OR P3, PT, R7, UR13, P6 ;  /* 0x0000000d07007c0c */ /* 0x000fe2000b766670 */
[----:B------:R-:W-:Y:S01]  /*8520*/  BSSY B0, `(.L_x_76) ;  /* 0x0000029000007945 */ /* 0x000fe20003800000 */
[C---:B------:R-:W-:Y:S01]  /*8530*/  ISETP.GE.OR P6, PT, R9.reuse, UR13, P2 ;  /* 0x0000000d09007c0c */ /* 0x040fe200097c6670 */
[----:B------:R-:W-:Y:S01]  /*8540*/  IMAD.X R15, R12, 0x1, R59, P5 ;  /* 0x000000010c0f7824 */ /* 0x000fe200028e063b */
[----:B0---4-:R-:W-:Y:S02]  /*8550*/  IADD3 R4, P4, R46, R56, RZ ;  /* 0x000000382e047210 */ /* 0x011fe40007f9e0ff */
[----:B------:R-:W-:Y:S02]  /*8560*/  ISETP.GE.OR P5, PT, R9, UR13, P1 ;  /* 0x0000000d09007c0c */ /* 0x000fe40008fa6670 */
[----:B------:R-:W-:Y:S01]  /*8570*/  ISETP.GE.OR P2, PT, R7, UR13, P2 ;  /* 0x0000000d07007c0c */ /* 0x000fe20009746670 */
[----:B------:R-:W-:Y:S01]  /*8580*/  IMAD.X R5, R12, 0x1, R57, P4 ;  /* 0x000000010c057824 */ /* 0x000fe200020e0639 */
[----:B------:R-:W-:-:S02]  /*8590*/  ISETP.GE.OR P4, PT, R9, UR13, P0 ;  /* 0x0000000d09007c0c */ /* 0x000fc40008786670 */
[C---:B------:R-:W-:Y:S02]  /*85a0*/  ISETP.GE.OR P1, PT, R7.reuse, UR13, P1 ;  /* 0x0000000d07007c0c */ /* 0x040fe40008f26670 */
[----:B------:R-:W-:Y:S01]  /*85b0*/  ISETP.GE.OR P0, PT, R7, UR13, P0 ;  /* 0x0000000d07007c0c */ /* 0x000fe20008706670 */
[----:B------:R-:W-:-:S12]  /*85c0*/  @P6 BRA `(.L_x_77) ;  /* 0x0000000000786947 */ /* 0x000fd80003800000 */
[----:B------:R-:W4:Y:S01]  /*85d0*/  LDG.E.U16 R10, desc[UR6][R14.64] ;  /* 0x000000060e0a7981 */ /* 0x000f22000c1e1500 */
[----:B------:R-:W-:Y:S01]  /*85e0*/  ULDC UR5, c[0x0][0x220] ;  /* 0x0000880000057ab9 */ /* 0x000fe20000000800 */
[----:B------:R-:W-:Y:S02]  /*85f0*/  ULDC UR4, c[0x0][0x21c] ;  /* 0x0000870000047ab9 */ /* 0x000fe40000000800 */
[----:B------:R-:W5:Y:S01]  /*8600*/  LDG.E.U16 R18, desc[UR6][R58.64] ;  /* 0x000000063a127981 */ /* 0x000f62000c1e1500 */
[C---:B-123--:R-:W-:Y:S01]  /*8610*/  FMUL R0, R26.reuse, UR5 ;  /* 0x000000051a007c20 */ /* 0x04efe20008400000 */
        /* <DEDUP_REMOVED lines=25> */
.L_x_77:
[----:B------:R-:W-:Y:S05]  /*87b0*/  BSYNC B0 ;  /* 0x0000000000007941 */ /* 0x000fea0003800000 */
.L_x_76:
[----:B------:R-:W-:Y:S04]  /*87c0*/  BSSY B0, `(.L_x_78) ;  /* 0x0000022000007945 */ /* 0x000fe80003800000 */
[----:B------:R-:W-:Y:S05]  /*87d0*/  @P5 BRA `(.L_x_79) ;  /* 0x0000000000805947 */ /* 0x000fea0003800000 */
[----:B0-----:R-:W4:Y:S01]  /*87e0*/  LDG.E.U16 R10, desc[UR6][R14.64+0x2] ;  /* 0x000002060e0a7981 */ /* 0x001f22000c1e1500 */
[----:B------:R-:W-:Y:S01]  /*87f0*/  ULDC UR16, c[0x0][0x220] ;  /* 0x0000880000107ab9 */ /* 0x000fe20000000800 */
[----:B------:R-:W-:Y:S02]  /*8800*/  ULDC.64 UR4, c[0x0][0x290] ;  /* 0x0000a40000047ab9 */ /* 0x000fe40000000a00 */
[----:B------:R-:W5:Y:S01]  /*8810*/  LDG.E.U16 R18, desc[UR6][R58.64+0x2] ;  /* 0x000002063a127981 */ /* 0x000f62000c1e1500 */
[----:B------:R-:W-:Y:S01]  /*8820*/  SHF.R.S32.HI R23, RZ, 0x1f, R52 ;  /* 0x0000001fff177819 */ /* 0x000fe20000011434 */
[----:B------:R-:W-:Y:S01]  /*8830*/  ULDC UR12, c[0x0][0x21c] ;  /* 0x00008700000c7ab9 */ /* 0x000fe20000000800 */
[----:B------:R-:W-:Y:S01]  /*8840*/  MOV R22, R52 ;  /* 0x0000003400167202 */ /* 0x000fe20000000f00 */
[----:B-123--:R-:W-:Y:S01]  /*8850*/  FMUL R0, R34, UR16 ;  /* 0x0000001022007c20 */ /* 0x00efe20008400000 */
[----:B------:R-:W-:Y:S02]  /*8860*/  IMAD R16, R8, UR4, RZ ;  /* 0x0000000408107c24 */ /* 0x000fe4000f8e02ff */
[----:B------:R-:W-:Y:S01]  /*8870*/  FMUL R34, R34, UR12 ;  /* 0x0000000c22227c20 */ /* 0x000fe20008400000 */
[----:B------:R-:W-:Y:S01]  /*8880*/  FFMA R0, R33, UR12, -R0 ;  /* 0x0000000c21007c23 */ /* 0x000fe20008000800 */
[----:B------:R-:W-:-:S04]  /*8890*/  IMAD.WIDE.U32 R22, R9, UR4, R22 ;  /* 0x0000000409167c25 */ /* 0x000fc8000f8e0016 */
[----:B------:R-:W-:Y:S01]  /*88a0*/  FFMA R34, R33, UR16, R34 ;  /* 0x0000001021227c23 */ /* 0x000fe20008000022 */
[----:B------:R-:W-:Y:S01]  /*88b0*/  IMAD R16, R9, UR5, R16 ;  /* 0x0000000509107c24 */ /* 0x000fe2000f8e0210 */
[----:B------:R-:W-:Y:S01]  /*88c0*/  ULDC.64 UR4, c[0x0][0x288] ;  /* 0x0000a20000047ab9 */ /* 0x000fe20000000a00 */
[----:B----4-:R-:W-:Y:S02]  /*88d0*/  HADD2.F32 R10, -RZ, R10.H0_H0 ;  /* 0x2000000aff0a7230 */ /* 0x010fe40000004100 */
[----:B-----5:R-:W-:-:S03]  /*88e0*/  HADD2.F32 R18, -RZ, R18.H0_H0 ;  /* 0x20000012ff127230 */ /* 0x020fc60000004100 */
        /* <DEDUP_REMOVED lines=9> */
[C---:B------:R-:W-:Y:S02]  /*8980*/  LEA R22, P5, R2.reuse, R16, 0x1 ;  /* 0x0000001002167211 */ /* 0x040fe400078a08ff */
[----:B------:R-:W-:Y:S02]  /*8990*/  F2FP.F16.F32.PACK_AB R0, R13, R0 ;  /* 0x000000000d00723e */ /* 0x000fe400000000ff */
[----:B------:R-:W-:Y:S02]  /*89a0*/  LEA.HI.X R23, R2, R17, R3, 0x1, P5 ;  /* 0x0000001102177211 */ /* 0x000fe400028f0c03 */
[----:B------:R-:W-:Y:S01]  /*89b0*/  PRMT R10, R0, 0x7632, R10 ;  /* 0x00007632000a7816 */ /* 0x000fe2000000000a */
[----:B------:R4:W-:Y:S04]  /*89c0*/  STG.E.U16 desc[UR6][R16.64], R0 ;  /* 0x0000000010007986 */ /* 0x0009e8000c101506 */
[----:B------:R4:W-:Y:S02]  /*89d0*/  STG.E.U16 desc[UR6][R22.64], R10 ;  /* 0x0000000a16007986 */ /* 0x0009e4000c101506 */
.L_x_79:
[----:B------:R-:W-:Y:S05]  /*89e0*/  BSYNC B0 ;  /* 0x0000000000007941 */ /* 0x000fea0003800000 */
.L_x_78:
[----:B------:R-:W-:Y:S04]  /*89f0*/  BSSY B0, `(.L_x_80) ;  /* 0x0000022000007945 */ /* 0x000fe80003800000 */
[----:B------:R-:W-:Y:S05]  /*8a00*/  @P4 BRA `(.L_x_81) ;  /* 0x0000000000804947 */ /* 0x000fea0003800000 */
[----:B------:R-:W5:Y:S01]  /*8a10*/  LDG.E.U16 R14, desc[UR6][R14.64+0x4] ;  /* 0x000004060e0e7981 */ /* 0x000f62000c1e1500 */
[----:B------:R-:W-:Y:S01]  /*8a20*/  ULDC.64 UR4, c[0x0][0x290] ;  /* 0x0000a40000047ab9 */ /* 0x000fe20000000a00 */
[----:B------:R-:W-:Y:S02]  /*8a30*/  ULDC UR16, c[0x0][0x220] ;  /* 0x0000880000107ab9 */ /* 0x000fe40000000800 */
[----:B------:R-:W5:Y:S01]  /*8a40*/  LDG.E.U16 R58, desc[UR6][R58.64+0x4] ;  /* 0x000004063a3a7981 */ /* 0x000f62000c1e1500 */
[----:B0---4-:R-:W-:Y:S01]  /*8a50*/  SHF.R.S32.HI R17, RZ, 0x1f, R50 ;  /* 0x0000001fff117819 */ /* 0x011fe20000011432 */
        /* <DEDUP_REMOVED lines=12> */
[----:B------:R-:W-:Y:S01]  /*8b20*/  LEA.HI.X R9, R16, UR5, R9, 0x1, P4 ;  /* 0x0000000510097c11 */ /* 0x000fe2000a0f0c09 */
[----:B-----5:R-:W-:Y:S02]  /*8b30*/  HADD2.F32 R10, -RZ, R14.H0_H0 ;  /* 0x2000000eff0a7230 */ /* 0x020fe40000004100 */
[----:B------:R-:W-:-:S03]  /*8b40*/  HADD2.F32 R14, -RZ, R58.H0_H0 ;  /* 0x2000003aff0e7230 */ /* 0x000fc60000004100 */
[C---:B------:R-:W-:Y:S01]  /*8b50*/  FMUL R11, R10.reuse, UR15 ;  /* 0x0000000f0a0b7c20 */ /* 0x040fe20008400000 */
[----:B------:R-:W-:-:S03]  /*8b60*/  FMUL R13, R10, UR14 ;  /* 0x0000000e0a0d7c20 */ /* 0x000fc60008400000 */
[C---:B------:R-:W-:Y:S01]  /*8b70*/  FFMA R11, R14.reuse, UR14, -R11 ;  /* 0x0000000e0e0b7c23 */ /* 0x040fe2000800080b */
[----:B------:R-:W-:Y:S01]  /*8b80*/  FFMA R13, R14, UR15, R13 ;  /* 0x0000000f0e0d7c23 */ /* 0x000fe2000800000d */
[C---:B------:R-:W-:Y:S02]  /*8b90*/  LEA R14, P4, R2.reuse, R8, 0x1 ;  /* 0x00000008020e7211 */ /* 0x040fe400078808ff */
[----:B------:R-:W-:Y:S01]  /*8ba0*/  FADD R0, R11, R0 ;  /* 0x000000000b007221 */ /* 0x000fe20000000000 */
[----:B------:R-:W-:Y:S01]  /*8bb0*/  FADD R13, R13, R42 ;  /* 0x0000002a0d0d7221 */ /* 0x000fe20000000000 */
[----:B------:R-:W-:-:S04]  /*8bc0*/  LEA.HI.X R15, R2, R9, R3, 0x1, P4 ;  /* 0x00000009020f7211 */ /* 0x000fc800020f0c03 */
[----:B------:R-:W-:-:S04]  /*8bd0*/  F2FP.F16.F32.PACK_AB R0, R13, R0 ;  /* 0x000000000d00723e */ /* 0x000fc800000000ff */
[----:B------:R-:W-:Y:S01]  /*8be0*/  PRMT R10, R0, 0x7632, R10 ;  /* 0x00007632000a7816 */ /* 0x000fe2000000000a */
[----:B------:R0:W-:Y:S04]  /*8bf0*/  STG.E.U16 desc[UR6][R8.64], R0 ;  /* 0x0000000008007986 */ /* 0x0001e8000c101506 */
[----:B------:R0:W-:Y:S02]  /*8c00*/  STG.E.U16 desc[UR6][R14.64], R10 ;  /* 0x0000000a0e007986 */ /* 0x0001e4000c101506 */
.L_x_81:
[----:B------:R-:W-:Y:S05]  /*8c10*/  BSYNC B0 ;  /* 0x0000000000007941 */ /* 0x000fea0003800000 */
.L_x_80:
[----:B------:R-:W-:Y:S04]  /*8c20*/  BSSY B0, `(.L_x_82) ;  /* 0x000002a000007945 */ /* 0x000fe80003800000 */
[----:B------:R-:W-:Y:S05]  /*8c30*/  @P3 BRA `(.L_x_83) ;  /* 0x0000000000a03947 */ /* 0x000fea0003800000 */
[----:B01234-:R-:W-:Y:S01]  /*8c40*/  SHF.R.S32.HI R0, RZ, 0x1f, R7 ;  /* 0x0000001fff007819 */ /* 0x01ffe20000011407 */
[----:B------:R-:W-:Y:S01]  /*8c50*/  ULDC.64 UR4, c[0x0][0x290] ;  /* 0x0000a40000047ab9 */ /* 0x000fe20000000a00 */
[--C-:B------:R-:W-:Y:S01]  /*8c60*/  SHF.R.S32.HI R49, RZ, 0x1f, R48.reuse ;  /* 0x0000001fff317819 */ /* 0x100fe20000011430 */
[----:B------:R-:W-:Y:S01]  /*8c70*/  ULDC UR16, c[0x0][0x220] ;  /* 0x0000880000107ab9 */ /* 0x000fe20000000800 */
[----:B------:R-:W-:Y:S01]  /*8c80*/  ULDC UR12, c[0x0][0x21c] ;  /* 0x00008700000c7ab9 */ /* 0x000fe20000000800 */
[----:B------:R-:W-:Y:S02]  /*8c90*/  IMAD R8, R0, UR10, RZ ;  /* 0x0000000a00087c24 */ /* 0x000fe4000f8e02ff */
[----:B------:R-:W-:-:S04]  /*8ca0*/  IMAD.WIDE.U32 R10, R7, UR10, R48 ;  /* 0x0000000a070a7c25 */ /* 0x000fc8000f8e0030 */
[----:B------:R-:W-:Y:S01]  /*8cb0*/  IMAD R8, R7, UR11, R8 ;  /* 0x0000000b07087c24 */ /* 0x000fe2000f8e0208 */
[----:B------:R-:W-:-:S04]  /*8cc0*/  LEA R14, P3, R10, UR8, 0x1 ;  /* 0x000000080a0e7c11 */ /* 0x000fc8000f8608ff */
[----:B------:R-:W-:-:S04]  /*8cd0*/  IADD3 R8, R11, R8, RZ ;  /* 0x000000080b087210 */ /* 0x000fc80007ffe0ff */
        /* <DEDUP_REMOVED lines=9> */
[----:B------:R-:W-:Y:S01]  /*8d70*/  FFMA R10, R19, UR12, -R10 ;  /* 0x0000000c130a7c23 */ /* 0x000fe2000800080a */
[----:B------:R-:W-:Y:S02]  /*8d80*/  IMAD R0, R7, UR5, R0 ;  /* 0x0000000507007c24 */ /* 0x000fe4000f8e0200 */
[----:B------:R-:W-:Y:S01]  /*8d90*/  FFMA R20, R19, UR16, R20 ;  /* 0x0000001013147c23 */ /* 0x000fe20008000014 */
[----:B------:R-:W-:Y:S02]  /*8da0*/  ULDC.64 UR4, c[0x0][0x288] ;  /* 0x0000a20000047ab9 */ /* 0x000fe40000000a00 */
[----:B------:R-:W-:Y:S01]  /*8db0*/  IADD3 R13, R49, R0, RZ ;  /* 0x00000000310d7210 */ /* 0x000fe20007ffe0ff */
[----:B--2---:R-:W-:Y:S02]  /*8dc0*/  HADD2.F32 R12, -RZ, R9.H0_H0 ;  /* 0x20000009ff0c7230 */ /* 0x004fe40000004100 */
[----:B---3--:R-:W-:-:S05]  /*8dd0*/  HADD2.F32 R8, -RZ, R8.H0_H0 ;  /* 0x20000008ff087230 */ /* 0x008fca0000004100 */
[C---:B------:R-:W-:Y:S01]  /*8de0*/  FMUL R9, R8.reuse, UR15 ;  /* 0x0000000f08097c20 */ /* 0x040fe20008400000 */
[----:B------:R-:W-:-:S03]  /*8df0*/  FMUL R11, R8, UR14 ;  /* 0x0000000e080b7c20 */ /* 0x000fc60008400000 */
[C---:B------:R-:W-:Y:S01]  /*8e00*/  FFMA R9, R12.reuse, UR14, -R9 ;  /* 0x0000000e0c097c23 */ /* 0x040fe20008000809 */
[----:B------:R-:W-:-:S03]  /*8e10*/  FFMA R11, R12, UR15, R11 ;  /* 0x0000000f0c0b7c23 */ /* 0x000fc6000800000b */
[----:B------:R-:W-:Y:S01]  /*8e20*/  FADD R9, R9, R10 ;  /* 0x0000000a09097221 */ /* 0x000fe20000000000 */
[----:B------:R-:W-:Y:S01]  /*8e30*/  LEA R10, P3, R48, UR4, 0x1 ;  /* 0x00000004300a7c11 */ /* 0x000fe2000f8608ff */
[----:B------:R-:W-:-:S03]  /*8e40*/  FADD R0, R11, R20 ;  /* 0x000000140b007221 */ /* 0x000fc60000000000 */
[----:B------:R-:W-:Y:S02]  /*8e50*/  LEA.HI.X R11, R48, UR5, R13, 0x1, P3 ;  /* 0x00000005300b7c11 */ /* 0x000fe400098f0c0d */
[----:B------:R-:W-:Y:S02]  /*8e60*/  LEA R12, P3, R2, R10, 0x1 ;  /* 0x0000000a020c7211 */ /* 0x000fe400078608ff */
[----:B------:R-:W-:Y:S02]  /*8e70*/  F2FP.F16.F32.PACK_AB R0, R0, R9 ;  /* 0x000000090000723e */ /* 0x000fe400000000ff */
[----:B------:R-:W-:Y:S02]  /*8e80*/  LEA.HI.X R13, R2, R11, R3, 0x1, P3 ;  /* 0x0000000b020d7211 */ /* 0x000fe400018f0c03 */
[----:B------:R-:W-:Y:S01]  /*8e90*/  PRMT R8, R0, 0x7632, R8 ;  /* 0x0000763200087816 */ /* 0x000fe20000000008 */
[----:B------:R0:W-:Y:S04]  /*8ea0*/  STG.E.U16 desc[UR6][R10.64], R0 ;  /* 0x000000000a007986 */ /* 0x0001e8000c101506 */
[----:B------:R0:W-:Y:S02]  /*8eb0*/  STG.E.U16 desc[UR6][R12.64], R8 ;  /* 0x000000080c007986 */ /* 0x0001e4000c101506 */
.L_x_83:
[----:B------:R-:W-:Y:S05]  /*8ec0*/  BSYNC B0 ;  /* 0x0000000000007941 */ /* 0x000fea0003800000 */
.L_x_82:
[----:B------:R-:W-:Y:S04]  /*8ed0*/  BSSY B0, `(.L_x_84) ;  /* 0x0000020000007945 */ /* 0x000fe80003800000 */
[----:B------:R-:W-:Y:S05]  /*8ee0*/  @P2 BRA `(.L_x_85) ;  /* 0x0000000000782947 */ /* 0x000fea0003800000 */
[----:B0-----:R-:W5:Y:S01]  /*8ef0*/  LDG.E.U16 R9, desc[UR6][R4.64] ;  /* 0x0000000604097981 */ /* 0x001f62000c1e1500 */
[----:B------:R-:W-:Y:S01]  /*8f00*/  ULDC UR5, c[0x0][0x220] ;  /* 0x0000880000057ab9 */ /* 0x000fe20000000800 */
[----:B------:R-:W-:Y:S02]  /*8f10*/  ULDC UR4, c[0x0][0x21c] ;  /* 0x0000870000047ab9 */ /* 0x000fe40000000800 */
[----:B------:R-:W5:Y:S01]  /*8f20*/  LDG.E.U16 R8, desc[UR6][R56.64] ;  /* 0x0000000638087981 */ /* 0x000f62000c1e1500 */
[C---:B-1234-:R-:W-:Y:S01]  /*8f30*/  FMUL R0, R28.reuse, UR5 ;  /* 0x000000051c007c20 */ /* 0x05efe20008400000 */
[----:B------:R-:W-:-:S03]  /*8f40*/  FMUL R28, R28, UR4 ;  /* 0x000000041c1c7c20 */ /* 0x000fc60008400000 */
[C---:B------:R-:W-:Y:S01]  /*8f50*/  FFMA R0, R27.reuse, UR4, -R0 ;  /* 0x000000041b007c23 */ /* 0x040fe20008000800 */
[----:B------:R-:W-:Y:S01]  /*8f60*/  FFMA R28, R27, UR5, R28 ;  /* 0x000000051b1c7c23 */ /* 0x000fe2000800001c */
[----:B------:R-:W-:Y:S02]  /*8f70*/  ULDC.64 UR4, c[0x0][0x290] ;  /* 0x0000a40000047ab9 */ /* 0x000fe40000000a00 */
[----:B------:R-:W-:-:S04]  /*8f80*/  IMAD.WIDE.U32 R54, R7, UR4, R54 ;  /* 0x0000000407367c25 */ /* 0x000fc8000f8e0036 */
[----:B-----5:R-:W-:Y:S02]  /*8f90*/  HADD2.F32 R9, -RZ, R9.H0_H0 ;  /* 0x20000009ff097230 */ /* 0x020fe40000004100 */
[----:B------:R-:W-:-:S03]  /*8fa0*/  HADD2.F32 R11, -RZ, R8.H0_H0 ;  /* 0x20000008ff0b7230 */ /* 0x000fc60000004100 */
[C---:B------:R-:W-:Y:S01]  /*8fb0*/  FMUL R10, R9.reuse, UR15 ;  /* 0x0000000f090a7c20 */ /* 0x040fe20008400000 */
[----:B------:R-:W-:Y:S02]  /*8fc0*/  IMAD R8, R6, UR4, RZ ;  /* 0x0000000406087c24 */ /* 0x000fe4000f8e02ff */
[----:B------:R-:W-:Y:S01]  /*8fd0*/  FMUL R12, R9, UR14 ;  /* 0x0000000e090c7c20 */ /* 0x000fe20008400000 */
[----:B------:R-:W-:Y:S01]  /*8fe0*/  FFMA R9, R11, UR14, -R10 ;  /* 0x0000000e0b097c23 */ /* 0x000fe2000800080a */
[----:B------:R-:W-:Y:S02]  /*8ff0*/  IMAD R8, R7, UR5, R8 ;  /* 0x0000000507087c24 */ /* 0x000fe4000f8e0208 */
[----:B------:R-:W-:Y:S01]  /*9000*/  FFMA R11, R11, UR15, R12 ;  /* 0x0000000f0b0b7c23 */ /* 0x000fe2000800000c */
[----:B------:R-:W-:Y:S01]  /*9010*/  ULDC.64 UR4, c[0x0][0x288] ;  /* 0x0000a20000047ab9 */ /* 0x000fe20000000a00 */
[----:B------:R-:W-:Y:S01]  /*9020*/  FADD R0, R9, R0 ;  /* 0x0000000009007221 */ /* 0x000fe20000000000 */
[----:B------:R-:W-:Y:S01]  /*9030*/  LEA R12, P2, R54, UR4, 0x1 ;  /* 0x00000004360c7c11 */ /* 0x000fe2000f8408ff */
[----:B------:R-:W-:Y:S01]  /*9040*/  FADD R11, R11, R28 ;  /* 0x0000001c0b0b7221 */ /* 0x000fe20000000000 */
[----:B------:R-:W-:-:S04]  /*9050*/  IADD3 R9, R8, R55, RZ ;  /* 0x0000003708097210 */ /* 0x000fc80007ffe0ff */
[----:B------:R-:W-:Y:S02]  /*9060*/  LEA.HI.X R13, R54, UR5, R9, 0x1, P2 ;  /* 0x00000005360d7c11 */ /* 0x000fe400090f0c09 */
[C---:B------:R-:W-:Y:S02]  /*9070*/  LEA R10, P2, R2.reuse, R12, 0x1 ;  /* 0x0000000c020a7211 */ /* 0x040fe400078408ff */
[----:B------:R-:W-:Y:S02]  /*9080*/  F2FP.F16.F32.PACK_AB R0, R11, R0 ;  /* 0x000000000b00723e */ /* 0x000fe400000000ff */
[----:B------:R-:W-:Y:S02]  /*9090*/  LEA.HI.X R11, R2, R13, R3, 0x1, P2 ;  /* 0x0000000d020b7211 */ /* 0x000fe400010f0c03 */
[----:B------:R-:W-:Y:S01]  /*90a0*/  PRMT R8, R0, 0x7632, R8 ;  /* 0x0000763200087816 */ /* 0x000fe20000000008 */
[----:B------:R0:W-:Y:S04]  /*90b0*/  STG.E.U16 desc[UR6][R12.64], R0 ;  /* 0x000000000c007986 */ /* 0x0001e8000c101506 */
[----:B------:R0:W-:Y:S02]  /*90c0*/  STG.E.U16 desc[UR6][R10.64], R8 ;  /* 0x000000080a007986 */ /* 0x0001e4000c101506 */
.L_x_85:
[----:B------:R-:W-:Y:S05]  /*90d0*/  BSYNC B0 ;  /* 0x0000000000007941 */ /* 0x000fea0003800000 */
.L_x_84:
[----:B------:R-:W-:Y:S04]  /*90e0*/  BSSY B0, `(.L_x_86) ;  /* 0x0000021000007945 */ /* 0x000fe80003800000 */
[----:B------:R-:W-:Y:S05]  /*90f0*/  @P1 BRA `(.L_x_87) ;  /* 0x00000000007c1947 */ /* 0x000fea0003800000 */
[----:B0-----:R-:W5:Y:S01]  /*9100*/  LDG.E.U16 R8, desc[UR6][R4.64+0x2] ;  /* 0x0000020604087981 */ /* 0x001f62000c1e1500 */
[----:B------:R-:W-:Y:S01]  /*9110*/  ULDC UR9, c[0x0][0x220] ;  /* 0x0000880000097ab9 */ /* 0x000fe20000000800 */
[----:B------:R-:W-:Y:S01]  /*9120*/  ULDC.64 UR4, c[0x0][0x290] ;  /* 0x0000a40000047ab9 */ /* 0x000fe20000000a00 */
[----:B------:R-:W-:Y:S01]  /*9130*/  ULDC UR8, c[0x0][0x21c] ;  /* 0x0000870000087ab9 */ /* 0x000fe20000000800 */
[----:B------:R-:W5:Y:S01]  /*9140*/  LDG.E.U16 R9, desc[UR6][R56.64+0x2] ;  /* 0x0000020638097981 */ /* 0x000f62000c1e1500 */
[----:B------:R-:W-:Y:S01]  /*9150*/  SHF.R.S32.HI R53, RZ, 0x1f, R52 ;  /* 0x0000001fff357819 */ /* 0x000fe20000011434 */
[----:B-1234-:R-:W-:Y:S01]  /*9160*/  FMUL R0, R36, UR9 ;  /* 0x0000000924007c20 */ /* 0x01efe20008400000 */
[----:B------:R-:W-:Y:S02]  /*9170*/  IMAD R10, R6, UR4, RZ ;  /* 0x00000004060a7c24 */ /* 0x000fe4000f8e02ff */
[----:B------:R-:W-:Y:S01]  /*9180*/  FMUL R36, R36, UR8 ;  /* 0x0000000824247c20 */ /* 0x000fe20008400000 */
[----:B------:R-:W-:Y:S01]  /*9190*/  FFMA R0, R35, UR8, -R0 ;  /* 0x0000000823007c23 */ /* 0x000fe20008000800 */
[----:B------:R-:W-:-:S04]  /*91a0*/  IMAD.WIDE.U32 R52, R7, UR4, R52 ;  /* 0x0000000407347c25 */ /* 0x000fc8000f8e0034 */
[----:B------:R-:W-:Y:S01]  /*91b0*/  FFMA R36, R35, UR9, R36 ;  /* 0x0000000923247c23 */ /* 0x000fe20008000024 */
[----:B------:R-:W-:Y:S01]  /*91c0*/  IMAD R10, R7, UR5, R10 ;  /* 0x00000005070a7c24 */ /* 0x000fe2000f8e020a */
[----:B------:R-:W-:Y:S01]  /*91d0*/  ULDC.64 UR4, c[0x0][0x288] ;  /* 0x0000a20000047ab9 */ /* 0x000fe20000000a00 */
[----:B-----5:R-:W-:Y:S02]  /*91e0*/  HADD2.F32 R8, -RZ, R8.H0_H0 ;  /* 0x20000008ff087230 */ /* 0x020fe40000004100 */
[----:B------:R-:W-:-:S03]  /*91f0*/  HADD2.F32 R12, -RZ, R9.H0_H0 ;  /* 0x20000009ff0c7230 */ /* 0x000fc60000004100 */
[C---:B------:R-:W-:Y:S01]  /*9200*/  FMUL R9, R8.reuse, UR15 ;  /* 0x0000000f08097c20 */ /* 0x040fe20008400000 */
[----:B------:R-:W-:Y:S01]  /*9210*/  FMUL R11, R8, UR14 ;  /* 0x0000000e080b7c20 */ /* 0x000fe20008400000 */
[----:B------:R-:W-:Y:S02]  /*9220*/  LEA R8, P1, R52, UR4, 0x1 ;  /* 0x0000000434087c11 */ /* 0x000fe4000f8208ff */
[C---:B------:R-:W-:Y:S01]  /*9230*/  FFMA R9, R12.reuse, UR14, -R9 ;  /* 0x0000000e0c097c23 */ /* 0x040fe20008000809 */
[----:B------:R-:W-:-:S03]  /*9240*/  FFMA R11, R12, UR15, R11 ;  /* 0x0000000f0c0b7c23 */ /* 0x000fc6000800000b */
        /* <DEDUP_REMOVED lines=10> */
.L_x_87:
[----:B------:R-:W-:Y:S05]  /*92f0*/  BSYNC B0 ;  /* 0x0000000000007941 */ /* 0x000fea0003800000 */
.L_x_86:
[----:B------:R-:W-:Y:S05]  /*9300*/  @P0 EXIT ;  /* 0x000000000000094d */ /* 0x000fea0003800000 */
[----:B------:R-:W1:Y:S01]  /*9310*/  LDG.E.U16 R4, desc[UR6][R4.64+0x4] ;  /* 0x0000040604047981 */ /* 0x000e62000c1e1500 */
[----:B------:R-:W-:-:S03]  /*9320*/  ULDC UR9, c[0x0][0x220] ;  /* 0x0000880000097ab9 */ /* 0x000fc60000000800 */
[----:B------:R-:W5:Y:S01]  /*9330*/  LDG.E.U16 R56, desc[UR6][R56.64+0x4] ;  /* 0x0000040638387981 */ /* 0x000f62000c1e1500 */
[--C-:B------:R-:W-:Y:S01]  /*9340*/  SHF.R.S32.HI R51, RZ, 0x1f, R50.reuse ;  /* 0x0000001fff337819 */ /* 0x100fe20000011432 */
[----:B------:R-:W-:Y:S01]  /*9350*/  ULDC.64 UR4, c[0x0][0x290] ;  /* 0x0000a40000047ab9 */ /* 0x000fe20000000a00 */
[----:B------:R-:W-:Y:S01]  /*9360*/  ULDC UR8, c[0x0][0x21c] ;  /* 0x0000870000087ab9 */ /* 0x000fe20000000800 */
[C---:B0-----:R-:W-:Y:S01]  /*9370*/  FMUL R9, R43.reuse, UR9 ;  /* 0x000000092b097c20 */ /* 0x041fe20008400000 */
        /* <DEDUP_REMOVED lines=10> */
[----:B------:R-:W-:Y:S01]  /*9420*/  LEA R8, P0, R2, R6, 0x1 ;  /* 0x0000000602087211 */ /* 0x000fe200078008ff */
[----:B-1234-:R-:W-:Y:S02]  /*9430*/  HADD2.F32 R0, -RZ, R4.H0_H0 ;  /* 0x20000004ff007230 */ /* 0x01efe40000004100 */
[----:B-----5:R-:W-:-:S03]  /*9440*/  HADD2.F32 R5, -RZ, R56.H0_H0 ;  /* 0x20000038ff057230 */ /* 0x020fc60000004100 */
        /* <DEDUP_REMOVED lines=9> */
[----:B------:R-:W-:Y:S04]  /*94e0*/  STG.E.U16 desc[UR6][R6.64], R0 ;  /* 0x0000000006007986 */ /* 0x000fe8000c101506 */
[----:B------:R-:W-:Y:S01]  /*94f0*/  STG.E.U16 desc[UR6][R8.64], R4 ;  /* 0x0000000408007986 */ /* 0x000fe2000c101506 */
[----:B------:R-:W-:Y:S05]  /*9500*/  EXIT ;  /* 0x000000000000794d */ /* 0x000fea0003800000 */
.L_x_88:
        /* <DEDUP_REMOVED lines=15> */
.L_x_108:


//--------------------- .text._ZN7cutlass9reference6device6kernel12BlockForEachINS_6half_tENS1_6detail17RandomUniformFuncIS4_EEEEvPT_mNT0_6ParamsE --------------------------
	.section	.text._ZN7cutlass9reference6device6kernel12BlockForEachINS_6half_tENS1_6detail17RandomUniformFuncIS4_EEEEvPT_mNT0_6ParamsE,"ax",@progbits
	.align	128
        .global         _ZN7cutlass9reference6device6kernel12BlockForEachINS_6half_tENS1_6detail17RandomUniformFuncIS4_EEEEvPT_mNT0_6ParamsE
        .type           _ZN7cutlass9reference6device6kernel12BlockForEachINS_6half_tENS1_6detail17RandomUniformFuncIS4_EEEEvPT_mNT0_6ParamsE,@function
        .size           _ZN7cutlass9reference6device6kernel12BlockForEachINS_6half_tENS1_6detail17RandomUniformFuncIS4_EEEEvPT_mNT0_6ParamsE,(.L_x_109 - _ZN7cutlass9reference6device6kernel12BlockForEachINS_6half_tENS1_6detail17RandomUniformFuncIS4_EEEEvPT_mNT0_6ParamsE)
        .other          _ZN7cutlass9reference6device6kernel12BlockForEachINS_6half_tENS1_6detail17RandomUniformFuncIS4_EEEEvPT_mNT0_6ParamsE,@"STO_CUDA_ENTRY STV_DEFAULT"
_ZN7cutlass9reference6device6kernel12BlockForEachINS_6half_tENS1_6detail17RandomUniformFuncIS4_EEEEvPT_mNT0_6ParamsE:
.text._ZN7cutlass9reference6device6kernel12BlockForEachINS_6half_tENS1_6detail17RandomUniformFuncIS4_EEEEvPT_mNT0_6ParamsE:
[----:B------:R-:W0:Y:S08]  /*0000*/  LDC R1, c[0x0][0x28] ;  /* 0x00000a00ff017b82 */ /* 0x000e300000000800 */
[----:B------:R-:W1:Y:S01]  /*0010*/  LDC.U8 R0, c[0x0][0x24c] ;  /* 0x00009300ff007b82 */ /* 0x000e620000000000 */
[----:B------:R-:W2:Y:S01]  /*0020*/  S2R R15, SR_CTAID.X ;  /* 0x00000000000f7919 */ /* 0x000ea20000002500 */
[----:B0-----:R-:W-:Y:S01]  /*0030*/  VIADD R1, R1, 0xffffffa0 ;  /* 0xffffffa001017836 */ /* 0x001fe20000000000 */
[----:B------:R-:W-:Y:S01]  /*0040*/  ULDC UR4, c[0x0][0x0] ;  /* 0x0000000000047ab9 */ /* 0x000fe20000000800 */
[----:B------:R-:W-:Y:S01]  /*0050*/  ULDC.64 UR16, c[0x0][0x208] ;  /* 0x0000820000107ab9 */ /* 0x000fe20000000a00 */
[----:B------:R-:W2:Y:S01]  /*0060*/  S2R R14, SR_TID.X ;  /* 0x00000000000e7919 */ /* 0x000ea20000002100 */
[----:B------:R-:W-:Y:S02]  /*0070*/  BSSY B1, `(.L_x_89) ;  /* 0x0000123000017945 */ /* 0x000fe40003800000 */
[----:B------:R-:W1:Y:S08]  /*0080*/  LDC.U8 R5, c[0x0][0x24d] ;  /* 0x00009340ff057b82 */ /* 0x000e700000000000 */
[----:B------:R-:W0:Y:S08]  /*0090*/  LDC.U8 R4, c[0x0][0x24e] ;  /* 0x00009380ff047b82 */ /* 0x000e300000000000 */
[----:B------:R-:W3:Y:S08]  /*00a0*/  LDC.64 R2, c[0x0][0x220] ;  /* 0x00008800ff027b82 */ /* 0x000ef00000000a00 */
[----:B------:R-:W4:Y:S01]  /*00b0*/  LDC.U8 R13, c[0x0][0x24f] ;  /* 0x000093c0ff0d7b82 */ /* 0x000f220000000000 */
[----:B-1----:R-:W-:-:S07]  /*00c0*/  PRMT R5, R5, 0x7604, R0 ;  /* 0x0000760405057816 */ /* 0x002fce0000000000 */
[----:B------:R-:W1:Y:S01]  /*00d0*/  LDC R12, c[0x0][0x248] ;  /* 0x00009200ff0c7b82 */ /* 0x000e620000000800 */
[----:B0-----:R-:W-:-:S07]  /*00e0*/  PRMT R4, R4, 0x7054, R5 ;  /* 0x0000705404047816 */ /* 0x001fce0000000005 */
[----:B------:R-:W0:Y:S01]  /*00f0*/  LDC.64 R18, c[0x0][0x220] ;  /* 0x00008800ff127b82 */ /* 0x000e220000000a00 */
[----:B---3--:R-:W-:Y:S02]  /*0100*/  LOP3.LUT R5, R2, 0xaad26b49, RZ, 0x3c, !PT ;  /* 0xaad26b4902057812 */ /* 0x008fe400078e3cff */
[----:B------:R-:W-:-:S03]  /*0110*/  LOP3.LUT R2, R3, 0xf7dcefdd, RZ, 0x3c, !PT ;  /* 0xf7dcefdd03027812 */ /* 0x000fc600078e3cff */
[----:B------:R-:W-:Y:S02]  /*0120*/  IMAD R3, R5, 0x4182bed5, RZ ;  /* 0x4182bed505037824 */ /* 0x000fe400078e02ff */
[----:B------:R-:W3:Y:S01]  /*0130*/  LDC.64 R10, c[0x0][0x228] ;  /* 0x00008a00ff0a7b82 */ /* 0x000ee20000000a00 */
[----:B------:R-:W-:Y:S01]  /*0140*/  IMAD R2, R2, -0x658354e5, RZ ;  /* 0x9a7cab1b02027824 */ /* 0x000fe200078e02ff */
[----:B----4-:R-:W-:Y:S01]  /*0150*/  PRMT R13, R13, 0x654, R4 ;  /* 0x000006540d0d7816 */ /* 0x010fe20000000004 */
[C---:B------:R-:W-:Y:S01]  /*0160*/  VIADD R7, R3.reuse, 0x75bcd15 ;  /* 0x075bcd1503077836 */ /* 0x040fe20000000000 */
[C---:B------:R-:W-:Y:S01]  /*0170*/  LOP3.LUT R4, R3.reuse, 0x159a55e5, RZ, 0x3c, !PT ;  /* 0x159a55e503047812 */ /* 0x040fe200078e3cff */
[C---:B------:R-:W-:Y:S01]  /*0180*/  VIADD R5, R2.reuse, 0x1f123bb5 ;  /* 0x1f123bb502057836 */ /* 0x040fe20000000000 */
[C---:B------:R-:W-:Y:S01]  /*0190*/  IADD3 R6, R3.reuse, 0x64f0c9, R2 ;  /* 0x0064f0c903067810 */ /* 0x040fe20007ffe002 */
[----:B------:R-:W-:Y:S01]  /*01a0*/  VIADD R3, R3, 0x583f19 ;  /* 0x00583f1903037836 */ /* 0x000fe20000000000 */
[----:B------:R-:W4:Y:S01]  /*01b0*/  LDC.64 R16, c[0x0][0x238] ;  /* 0x00008e00ff107b82 */ /* 0x000f220000000a00 */
[----:B------:R-:W-:Y:S01]  /*01c0*/  LOP3.LUT R2, R2, 0x5491333, RZ, 0x3c, !PT ;  /* 0x0549133302027812 */ /* 0x000fe200078e3cff */
[----:B-1----:R2:W-:Y:S04]  /*01d0*/  STL.64 [R1+0x28], R12 ;  /* 0x0000280c01007387 */ /* 0x0025e80000100a00 */
[----:B------:R1:W-:Y:S02]  /*01e0*/  STL.64 [R1+0x30], R6 ;  /* 0x0000300601007387 */ /* 0x0003e40000100a00 */
[----:B------:R-:W5:Y:S02]  /*01f0*/  LDC R0, c[0x0][0x230] ;  /* 0x00008c00ff007b82 */ /* 0x000f640000000800 */
[----:B0-----:R1:W-:Y:S04]  /*0200*/  STL.64 [R1], R18 ;  /* 0x0000001201007387 */ /* 0x0013e80000100a00 */
[----:B------:R1:W-:Y:S02]  /*0210*/  STL.64 [R1+0x38], R4 ;  /* 0x0000380401007387 */ /* 0x0003e40000100a00 */
[----:B------:R-:W0:Y:S02]  /*0220*/  LDC.64 R8, c[0x0][0x240] ;  /* 0x00009000ff087b82 */ /* 0x000e240000000a00 */
[----:B---3--:R1:W-:Y:S04]  /*0230*/  STL.64 [R1+0x8], R10 ;  /* 0x0000080a01007387 */ /* 0x0083e80000100a00 */
[----:B------:R1:W-:Y:S04]  /*0240*/  STL.64 [R1+0x40], R2 ;  /* 0x0000400201007387 */ /* 0x0003e80000100a00 */
[----:B----4-:R1:W-:Y:S01]  /*0250*/  STL.64 [R1+0x18], R16 ;  /* 0x0000181001007387 */ /* 0x0103e20000100a00 */
[----:B--2---:R-:W-:-:S02]  /*0260*/  IMAD R13, R15, UR4, R14 ;  /* 0x000000040f0d7c24 */ /* 0x004fc4000f8e020e */
[----:B------:R-:W-:Y:S01]  /*0270*/  IMAD.MOV.U32 R12, RZ, RZ, RZ ;  /* 0x000000ffff0c7224 */ /* 0x000fe200078e00ff */
[----:B-----5:R1:W-:Y:S02]  /*0280*/  STL [R1+0x10], R0 ;  /* 0x0000100001007387 */ /* 0x0203e40000100800 */
[----:B------:R-:W-:Y:S02]  /*0290*/  ISETP.NE.AND P0, PT, R13, RZ, PT ;  /* 0x000000ff0d00720c */ /* 0x000fe40003f05270 */
[----:B0-----:R1:W-:Y:S11]  /*02a0*/  STL.64 [R1+0x20], R8 ;  /* 0x0000200801007387 */ /* 0x0013f60000100a00 */
[----:B------:R-:W-:Y:S05]  /*02b0*/  @!P0 BRA `(.L_x_90) ;  /* 0x0000000c00f88947 */ /* 0x000fea0003800000 */
[----:B------:R-:W-:Y:S01]  /*02c0*/  HFMA2.MMA R21, -RZ, RZ, 0, 0 ;  /* 0x00000000ff157435 */ /* 0x000fe200000001ff */
[----:B-1----:R-:W-:Y:S02]  /*02d0*/  MOV R11, R13 ;  /* 0x0000000d000b7202 */ /* 0x002fe40000000f00 */
[----:B------:R-:W-:-:S08]  /*02e0*/  MOV R8, R12 ;  /* 0x0000000c00087202 */ /* 0x000fd00000000f00 */
.L_x_96:
[----:B------:R-:W-:Y:S01]  /*02f0*/  LOP3.LUT P0, RZ, R11, 0x3, RZ, 0xc0, !PT ;  /* 0x000000030bff7812 */ /* 0x000fe2000780c0ff */
[----:B------:R-:W-:-:S12]  /*0300*/  BSSY B0, `(.L_x_91) ;  /* 0x00000f2000007945 */ /* 0x000fd80003800000 */
[----:B0-----:R-:W-:Y:S05]  /*0310*/  @!P0 BRA `(.L_x_92) ;  /* 0x0000000c00c08947 */ /* 0x001fea0003800000 */
[----:B------:R-:W-:Y:S02]  /*0320*/  HFMA2.MMA R19, -RZ, RZ, 0, 0 ;  /* 0x00000000ff137435 */ /* 0x000fe400000001ff */
.L_x_95:
[----:B------:R-:W-:Y:S01]  /*0330*/  IMAD.MOV.U32 R20, RZ, RZ, RZ ;  /* 0x000000ffff147224 */ /* 0x000fe200078e00ff */
[----:B0-----:R-:W-:Y:S02]  /*0340*/  CS2R R2, SRZ ;  /* 0x0000000000027805 */ /* 0x001fe4000001ff00 */
[----:B------:R-:W-:Y:S01]  /*0350*/  CS2R R4, SRZ ;  /* 0x0000000000047805 */ /* 0x000fe2000001ff00 */
[----:B------:R-:W-:-:S07]  /*0360*/  IMAD.MOV.U32 R7, RZ, RZ, RZ ;  /* 0x000000ffff077224 */ /* 0x000fce00078e00ff */
.L_x_94:
[----:B------:R-:W-:Y:S01]  /*0370*/  LEA R0, R20, R1, 0x2 ;  /* 0x0000000114007211 */ /* 0x000fe200078e10ff */
[----:B------:R-:W0:Y:S05]  /*0380*/  LDC.64 R24, c[0x4][RZ] ;  /* 0x01000000ff187b82 */ /* 0x000e2a0000000a00 */
[----:B------:R-:W5:Y:S01]  /*0390*/  LDL R0, [R0+0x34] ;  /* 0x0000340000007983 */ /* 0x000f620000100800 */
[----:B------:R-:W-:Y:S02]  /*03a0*/  SHF.R.S32.HI R9, RZ, 0x1f, R21 ;  /* 0x0000001fff097819 */ /* 0x000fe40000011415 */
[----:B------:R-:W-:-:S03]  /*03b0*/  MOV R17, RZ ;  /* 0x000000ff00117202 */ /* 0x000fc60000000f00 */
[----:B------:R-:W-:Y:S02]  /*03c0*/  IMAD R9, R9, 0xc80, RZ ;  /* 0x00000c8009097824 */ /* 0x000fe400078e02ff */
[----:B0-----:R-:W-:-:S05]  /*03d0*/  IMAD.WIDE.U32 R24, R21, 0xc80, R24 ;  /* 0x00000c8015187825 */ /* 0x001fca00078e0018 */
[----:B------:R-:W-:-:S07]  /*03e0*/  IADD3 R9, R25, R9, RZ ;  /* 0x0000000919097210 */ /* 0x000fce0007ffe0ff */
.L_x_93:
[----:B------:R-:W-:Y:S02]  /*03f0*/  IMAD.MOV.U32 R10, RZ, RZ, 0x1 ;  /* 0x00000001ff0a7424 */ /* 0x000fe400078e00ff */
[----:B------:R-:W-:-:S03]  /*0400*/  IMAD.MOV.U32 R14, RZ, RZ, R24 ;  /* 0x000000ffff0e7224 */ /* 0x000fc600078e0018 */
[----:B------:R-:W-:Y:S01]  /*0410*/  SHF.L.U32 R15, R10, R17, RZ ;  /* 0x000000110a0f7219 */ /* 0x000fe200000006ff */
[----:B------:R-:W-:-:S03]  /*0420*/  IMAD R10, R20, 0x20, R17 ;  /* 0x00000020140a7824 */ /* 0x000fc600078e0211 */
[----:B-----5:R-:W-:Y:S01]  /*0430*/  LOP3.LUT P0, RZ, R0, R15, RZ, 0xc0, !PT ;  /* 0x0000000f00ff7212 */ /* 0x020fe2000780c0ff */
[----:B------:R-:W-:Y:S02]  /*0440*/  IMAD R10, R10, 0x5, RZ ;  /* 0x000000050a0a7824 */ /* 0x000fe400078e02ff */
[----:B------:R-:W-:Y:S02]  /*0450*/  IMAD.MOV.U32 R15, RZ, RZ, R9 ;  /* 0x000000ffff0f7224 */ /* 0x000fe400078e0009 */
[----:B------:R-:W-:-:S08]  /*0460*/  IMAD.WIDE R22, R10, 0x4, R14 ;  /* 0x000000040a167825 */ /* 0x000fd000078e020e */
[----:B------:R-:W2:Y:S04]  /*0470*/  @P0 LDG.E R16, desc[UR16][R22.64] ;  /* 0x0000001016100981 */ /* 0x000ea8000c1e1900 */
[----:B------:R-:W3:Y:S04]  /*0480*/  @P0 LDG.E R10, desc[UR16][R22.64+0x8] ;  /* 0x00000810160a0981 */ /* 0x000ee8000c1e1900 */
[----:B------:R-:W4:Y:S01]  /*0490*/  @P0 LDG.E R15, desc[UR16][R22.64+0xc] ;  /* 0x00000c10160f0981 */ /* 0x000f22000c1e1900 */
[----:B------:R-:W-:-:S03]  /*04a0*/  IMAD.MOV.U32 R14, RZ, RZ, 0x2 ;  /* 0x00000002ff0e7424 */ /* 0x000fc600078e00ff */
[----:B------:R-:W4:Y:S02]  /*04b0*/  @P0 LDG.E R27, desc[UR16][R22.64+0x4] ;  /* 0x00000410161b0981 */ /* 0x000f24000c1e1900 */
[----:B------:R-:W-:Y:S02]  /*04c0*/  SHF.L.U32 R29, R14, R17, RZ ;  /* 0x000000110e1d7219 */ /* 0x000fe400000006ff */
[----:B------:R-:W4:Y:S02]  /*04d0*/  @P0 LDG.E R14, desc[UR16][R22.64+0x10] ;  /* 0x00001010160e0981 */ /* 0x000f24000c1e1900 */
[----:B------:R-:W-:Y:S02]  /*04e0*/  LOP3.LUT P1, RZ, R0, R29, RZ, 0xc0, !PT ;  /* 0x0000001d00ff7212 */ /* 0x000fe4000782c0ff */
[----:B--2---:R-:W-:-:S11]  /*04f0*/  @P0 LOP3.LUT R7, R7, R16, RZ, 0x3c, !PT ;  /* 0x0000001007070212 */ /* 0x004fd600078e3cff */
[----:B------:R-:W2:Y:S01]  /*0500*/  @P1 LDG.E R16, desc[UR16][R22.64+0x14] ;  /* 0x0000141016101981 */ /* 0x000ea2000c1e1900 */
[----:B---3--:R-:W-:-:S03]  /*0510*/  @P0 LOP3.LUT R5, R5, R10, RZ, 0x3c, !PT ;  /* 0x0000000a05050212 */ /* 0x008fc600078e3cff */
[----:B------:R-:W3:Y:S01]  /*0520*/  @P1 LDG.E R10, desc[UR16][R22.64+0x1c] ;  /* 0x00001c10160a1981 */ /* 0x000ee2000c1e1900 */
[----:B----4-:R-:W-:-:S03]  /*0530*/  @P0 LOP3.LUT R2, R2, R15, RZ, 0x3c, !PT ;  /* 0x0000000f02020212 */ /* 0x010fc600078e3cff */
[----:B------:R-:W4:Y:S01]  /*0540*/  @P1 LDG.E R15, desc[UR16][R22.64+0x20] ;  /* 0x00002010160f1981 */ /* 0x000f22000c1e1900 */
[----:B------:R-:W-:Y:S01]  /*0550*/  @P0 LOP3.LUT R3, R3, R14, RZ, 0x3c, !PT ;  /* 0x0000000e03030212 */ /* 0x000fe200078e3cff */
[----:B------:R-:W-:-:S05]  /*0560*/  IMAD.MOV.U32 R14, RZ, RZ, 0x4 ;  /* 0x00000004ff0e7424 */ /* 0x000fca00078e00ff */
[----:B------:R-:W-:Y:S02]  /*0570*/  SHF.L.U32 R29, R14, R17, RZ ;  /* 0x000000110e1d7219 */ /* 0x000fe400000006ff */
[----:B------:R-:W4:Y:S01]  /*0580*/  @P1 LDG.E R14, desc[UR16][R22.64+0x24] ;  /* 0x00002410160e1981 */ /* 0x000f22000c1e1900 */
[----:B------:R-:W-:-:S03]  /*0590*/  @P0 LOP3.LUT R4, R4, R27, RZ, 0x3c, !PT ;  /* 0x0000001b04040212 */ /* 0x000fc600078e3cff */
[----:B------:R-:W4:Y:S01]  /*05a0*/  @P1 LDG.E R27, desc[UR16][R22.64+0x18] ;  /* 0x00001810161b1981 */ /* 0x000f22000c1e1900 */
        /* <DEDUP_REMOVED lines=143> */
[----:B------:R-:W-:-:S13]  /*0ea0*/  LOP3.LUT P1, RZ, R0, R29, RZ, 0xc0, !PT ;  /* 0x0000001d00ff7212 */ /* 0x000fda000782c0ff */
[----:B------:R-:W4:Y:S01]  /*0eb0*/  @P1 LDG.E R29, desc[UR16][R22.64+0x108] ;  /* 0x00010810161d1981 */ /* 0x000f22000c1e1900 */
[----:B--2---:R-:W-:-:S03]  /*0ec0*/  @P0 LOP3.LUT R7, R7, R16, RZ, 0x3c, !PT ;  /* 0x0000001007070212 */ /* 0x004fc600078e3cff */
[----:B------:R-:W2:Y:S01]  /*0ed0*/  @P1 LDG.E R16, desc[UR16][R22.64+0x104] ;  /* 0x0001041016101981 */ /* 0x000ea2000c1e1900 */
[----:B---3--:R-:W-:-:S03]  /*0ee0*/  @P0 LOP3.LUT R5, R5, R10, RZ, 0x3c, !PT ;  /* 0x0000000a05050212 */ /* 0x008fc600078e3cff */
[----:B------:R-:W3:Y:S01]  /*0ef0*/  @P1 LDG.E R10, desc[UR16][R22.64+0x10c] ;  /* 0x00010c10160a1981 */ /* 0x000ee2000c1e1900 */
[----:B----4-:R-:W-:-:S03]  /*0f00*/  @P0 LOP3.LUT R2, R2, R15, RZ, 0x3c, !PT ;  /* 0x0000000f02020212 */ /* 0x010fc600078e3cff */
[----:B------:R-:W4:Y:S01]  /*0f10*/  @P1 LDG.E R15, desc[UR16][R22.64+0x110] ;  /* 0x00011010160f1981 */ /* 0x000f22000c1e1900 */
[----:B------:R-:W-:Y:S01]  /*0f20*/  @P0 LOP3.LUT R3, R3, R14, RZ, 0x3c, !PT ;  /* 0x0000000e03030212 */ /* 0x000fe200078e3cff */
[----:B------:R-:W-:Y:S01]  /*0f30*/  IMAD.MOV.U32 R14, RZ, RZ, 0x4000 ;  /* 0x00004000ff0e7424 */ /* 0x000fe200078e00ff */
[----:B------:R-:W-:-:S04]  /*0f40*/  @P0 LOP3.LUT R4, R4, R27, RZ, 0x3c, !PT ;  /* 0x0000001b04040212 */ /* 0x000fc800078e3cff */
[----:B------:R-:W-:Y:S02]  /*0f50*/  SHF.L.U32 R27, R14, R17, RZ ;  /* 0x000000110e1b7219 */ /* 0x000fe400000006ff */
[----:B------:R-:W4:Y:S02]  /*0f60*/  @P1 LDG.E R14, desc[UR16][R22.64+0x114] ;  /* 0x00011410160e1981 */ /* 0x000f24000c1e1900 */
[----:B------:R-:W-:-:S13]  /*0f70*/  LOP3.LUT P0, RZ, R0, R27, RZ, 0xc0, !PT ;  /* 0x0000001b00ff7212 */ /* 0x000fda000780c0ff */
[----:B------:R-:W4:Y:S01]  /*0f80*/  @P0 LDG.E R27, desc[UR16][R22.64+0x11c] ;  /* 0x00011c10161b0981 */ /* 0x000f22000c1e1900 */
[----:B--2---:R-:W-:-:S03]  /*0f90*/  @P1 LOP3.LUT R7, R7, R16, RZ, 0x3c, !PT ;  /* 0x0000001007071212 */ /* 0x004fc600078e3cff */
[----:B------:R-:W2:Y:S01]  /*0fa0*/  @P0 LDG.E R18, desc[UR16][R22.64+0x128] ;  /* 0x0001281016120981 */ /* 0x000ea2000c1e1900 */
[----:B---3--:R-:W-:-:S03]  /*0fb0*/  @P1 LOP3.LUT R5, R5, R10, RZ, 0x3c, !PT ;  /* 0x0000000a05051212 */ /* 0x008fc600078e3cff */
[----:B------:R-:W3:Y:S01]  /*0fc0*/  @P0 LDG.E R16, desc[UR16][R22.64+0x118] ;  /* 0x0001181016100981 */ /* 0x000ee2000c1e1900 */
[----:B----4-:R-:W-:-:S03]  /*0fd0*/  @P1 LOP3.LUT R2, R2, R15, RZ, 0x3c, !PT ;  /* 0x0000000f02021212 */ /* 0x010fc600078e3cff */
[----:B------:R-:W4:Y:S04]  /*0fe0*/  @P0 LDG.E R10, desc[UR16][R22.64+0x120] ;  /* 0x00012010160a0981 */ /* 0x000f28000c1e1900 */
[----:B------:R-:W2:Y:S01]  /*0ff0*/  @P0 LDG.E R15, desc[UR16][R22.64+0x124] ;  /* 0x00012410160f0981 */ /* 0x000ea2000c1e1900 */
[----:B------:R-:W-:Y:S02]  /*1000*/  @P1 LOP3.LUT R4, R4, R29, RZ, 0x3c, !PT ;  /* 0x0000001d04041212 */ /* 0x000fe400078e3cff */
[----:B------:R-:W-:Y:S01]  /*1010*/  @P1 LOP3.LUT R3, R3, R14, RZ, 0x3c, !PT ;  /* 0x0000000e03031212 */ /* 0x000fe200078e3cff */
[----:B------:R-:W-:-:S05]  /*1020*/  IMAD.MOV.U32 R14, RZ, RZ, 0x8000 ;  /* 0x00008000ff0e7424 */ /* 0x000fca00078e00ff */
[----:B------:R-:W-:-:S04]  /*1030*/  SHF.L.U32 R29, R14, R17, RZ ;  /* 0x000000110e1d7219 */ /* 0x000fc800000006ff */
[----:B------:R-:W-:Y:S02]  /*1040*/  LOP3.LUT P1, RZ, R0, R29, RZ, 0xc0, !PT ;  /* 0x0000001d00ff7212 */ /* 0x000fe4000782c0ff */
[----:B------:R-:W-:-:S11]  /*1050*/  @P0 LOP3.LUT R4, R4, R27, RZ, 0x3c, !PT ;  /* 0x0000001b04040212 */ /* 0x000fd600078e3cff */
[----:B------:R-:W2:Y:S04]  /*1060*/  @P1 LDG.E R14, desc[UR16][R22.64+0x134] ;  /* 0x00013410160e1981 */ /* 0x000ea8000c1e1900 */
[----:B------:R-:W2:Y:S01]  /*1070*/  @P1 LDG.E R27, desc[UR16][R22.64+0x138] ;  /* 0x00013810161b1981 */ /* 0x000ea2000c1e1900 */
[----:B---3--:R-:W-:-:S03]  /*1080*/  @P0 LOP3.LUT R7, R7, R16, RZ, 0x3c, !PT ;  /* 0x0000001007070212 */ /* 0x008fc600078e3cff */
[----:B------:R-:W3:Y:S01]  /*1090*/  @P1 LDG.E R16, desc[UR16][R22.64+0x12c] ;  /* 0x00012c1016101981 */ /* 0x000ee2000c1e1900 */
[----:B----4-:R-:W-:-:S03]  /*10a0*/  @P0 LOP3.LUT R5, R5, R10, RZ, 0x3c, !PT ;  /* 0x0000000a05050212 */ /* 0x010fc600078e3cff */
[----:B------:R-:W4:Y:S01]  /*10b0*/  @P1 LDG.E R10, desc[UR16][R22.64+0x13c] ;  /* 0x00013c10160a1981 */ /* 0x000f22000c1e1900 */
[----:B--2---:R-:W-:-:S03]  /*10c0*/  @P0 LOP3.LUT R2, R2, R15, RZ, 0x3c, !PT ;  /* 0x0000000f02020212 */ /* 0x004fc600078e3cff */
[----:B------:R-:W2:Y:S01]  /*10d0*/  @P1 LDG.E R15, desc[UR16][R22.64+0x130] ;  /* 0x00013010160f1981 */ /* 0x000ea2000c1e1900 */
[----:B------:R-:W-:Y:S01]  /*10e0*/  VIADD R17, R17, 0x10 ;  /* 0x0000001011117836 */ /* 0x000fe20000000000 */
[----:B------:R-:W-:-:S04]  /*10f0*/  @P0 LOP3.LUT R3, R3, R18, RZ, 0x3c, !PT ;  /* 0x0000001203030212 */ /* 0x000fc800078e3cff */
[----:B------:R-:W-:Y:S02]  /*1100*/  ISETP.NE.AND P0, PT, R17, 0x20, PT ;  /* 0x000000201100780c */ /* 0x000fe40003f05270 */
[----:B------:R-:W-:Y:S02]  /*1110*/  @P1 LOP3.LUT R5, R5, R14, RZ, 0x3c, !PT ;  /* 0x0000000e05051212 */ /* 0x000fe400078e3cff */
[----:B------:R-:W-:Y:S02]  /*1120*/  @P1 LOP3.LUT R2, R2, R27, RZ, 0x3c, !PT ;  /* 0x0000001b02021212 */ /* 0x000fe400078e3cff */
[----:B---3--:R-:W-:Y:S02]  /*1130*/  @P1 LOP3.LUT R7, R7, R16, RZ, 0x3c, !PT ;  /* 0x0000001007071212 */ /* 0x008fe400078e3cff */
[----:B----4-:R-:W-:Y:S02]  /*1140*/  @P1 LOP3.LUT R3, R3, R10, RZ, 0x3c, !PT ;  /* 0x0000000a03031212 */ /* 0x010fe400078e3cff */
[----:B--2---:R-:W-:-:S03]  /*1150*/  @P1 LOP3.LUT R4, R4, R15, RZ, 0x3c, !PT ;  /* 0x0000000f04041212 */ /* 0x004fc600078e3cff */
[----:B------:R-:W-:Y:S05]  /*1160*/  @P0 BRA `(.L_x_93) ;  /* 0xfffffff000a00947 */ /* 0x000fea000383ffff */
[----:B------:R-:W-:-:S04]  /*1170*/  IADD3 R20, R20, 0x1, RZ ;  /* 0x0000000114147810 */ /* 0x000fc80007ffe0ff */
[----:B------:R-:W-:-:S13]  /*1180*/  ISETP.GE.U32.AND P0, PT, R20, 0x5, PT ;  /* 0x000000051400780c */ /* 0x000fda0003f06070 */
[----:B------:R-:W-:Y:S05]  /*1190*/  @!P0 BRA `(.L_x_94) ;  /* 0xfffffff000748947 */ /* 0x000fea000383ffff */
[----:B------:R-:W-:Y:S01]  /*11a0*/  VIADD R19, R19, 0x1 ;  /* 0x0000000113137836 */ /* 0x000fe20000000000 */
[----:B------:R-:W-:Y:S01]  /*11b0*/  LOP3.LUT R0, R11, 0x3, RZ, 0xc0, !PT ;  /* 0x000000030b007812 */ /* 0x000fe200078ec0ff */
[----:B------:R0:W-:Y:S03]  /*11c0*/  STL [R1+0x34], R7 ;  /* 0x0000340701007387 */ /* 0x0001e60000100800 */
[----:B------:R-:W-:Y:S01]  /*11d0*/  ISETP.GT.U32.AND P0, PT, R0, R19, PT ;  /* 0x000000130000720c */ /* 0x000fe20003f04070 */
[----:B------:R0:W-:Y:S03]  /*11e0*/  STL.64 [R1+0x38], R4 ;  /* 0x0000380401007387 */ /* 0x0001e60000100a00 */
[----:B------:R-:W-:Y:S01]  /*11f0*/  ISETP.GT.U32.AND.EX P0, PT, RZ, RZ, PT, P0 ;  /* 0x000000ffff00720c */ /* 0x000fe20003f04100 */
[----:B------:R0:W-:-:S12]  /*1200*/  STL.64 [R1+0x40], R2 ;  /* 0x0000400201007387 */ /* 0x0001d80000100a00 */
[----:B------:R-:W-:Y:S05]  /*1210*/  @P0 BRA `(.L_x_95) ;  /* 0xfffffff000440947 */ /* 0x000fea000383ffff */
.L_x_92:
[----:B------:R-:W-:Y:S05]  /*1220*/  BSYNC B0 ;  /* 0x0000000000007941 */ /* 0x000fea0003800000 */
.L_x_91:
[--C-:B------:R-:W-:Y:S01]  /*1230*/  SHF.R.U64 R11, R11, 0x2, R8.reuse ;  /* 0x000000020b0b7819 */ /* 0x100fe20000001208 */
[----:B------:R-:W-:Y:S01]  /*1240*/  VIADD R21, R21, 0x1 ;  /* 0x0000000115157836 */ /* 0x000fe20000000000 */
[----:B------:R-:W-:Y:S02]  /*1250*/  SHF.R.U32.HI R8, RZ, 0x2, R8 ;  /* 0x00000002ff087819 */ /* 0x000fe40000011608 */
[----:B------:R-:W-:-:S04]  /*1260*/  ISETP.NE.U32.AND P0, PT, R11, RZ, PT ;  /* 0x000000ff0b00720c */ /* 0x000fc80003f05070 */
[----:B------:R-:W-:-:S13]  /*1270*/  ISETP.NE.AND.EX P0, PT, R8, RZ, PT, P0 ;  /* 0x000000ff0800720c */ /* 0x000fda0003f05300 */
[----:B------:R-:W-:Y:S05]  /*1280*/  @!P0 BRA `(.L_x_90) ;  /* 0x0000000000048947 */ /* 0x000fea0003800000 */
[----:B------:R-:W-:Y:S05]  /*1290*/  BRA `(.L_x_96) ;  /* 0xfffffff000147947 */ /* 0x000fea000383ffff */
.L_x_90:
[----:B------:R-:W-:Y:S05]  /*12a0*/  BSYNC B1 ;  /* 0x0000000000017941 */ /* 0x000fea0003800000 */
.L_x_89:
[----:B------:R-:W-:Y:S01]  /*12b0*/  ULDC.64 UR4, c[0x0][0x218] ;  /* 0x0000860000047ab9 */ /* 0x000fe20000000a00 */
[----:B------:R2:W-:Y:S01]  /*12c0*/  STL.64 [R1+0x48], RZ ;  /* 0x000048ff01007387 */ /* 0x0005e20000100a00 */
[----:B------:R-:W-:-:S03]  /*12d0*/  ISETP.GE.U32.AND P0, PT, R13, UR4, PT ;  /* 0x000000040d007c0c */ /* 0x000fc6000bf06070 */
[----:B------:R2:W-:Y:S01]  /*12e0*/  STL [R1+0x50], RZ ;  /* 0x000050ff01007387 */ /* 0x0005e20000100800 */
[----:B------:R-:W-:-:S03]  /*12f0*/  ISETP.GE.U32.AND.EX P0, PT, R12, UR5, PT, P0 ;  /* 0x000000050c007c0c */ /* 0x000fc6000bf06100 */
[----:B------:R2:W-:Y:S10]  /*1300*/  STL.64 [R1+0x58], RZ ;  /* 0x000058ff01007387 */ /* 0x0005f40000100a00 */
[----:B------:R-:W-:Y:S05]  /*1310*/  @P0 EXIT ;  /* 0x000000000000094d */ /* 0x000fea0003800000 */
[----:B-1----:R-:W1:Y:S01]  /*1320*/  LDC R0, c[0x0][0x230] ;  /* 0x00008c00ff007b82 */ /* 0x002e620000000800 */
[----:B------:R-:W-:Y:S01]  /*1330*/  BSSY B2, `(.L_x_97) ;  /* 0x000008f000027945 */ /* 0x000fe20003800000 */
[----:B------:R-:W-:Y:S01]  /*1340*/  ULDC UR4, c[0x0][0x0] ;  /* 0x0000000000047ab9 */ /* 0x000fe20000000800 */
[----:B------:R-:W-:Y:S01]  /*1350*/  MOV R16, R4 ;  /* 0x0000000400107202 */ /* 0x000fe20000000f00 */
[----:B------:R-:W-:Y:S01]  /*1360*/  IMAD.MOV.U32 R18, RZ, RZ, R2 ;  /* 0x000000ffff127224 */ /* 0x000fe200078e0002 */
[----:B------:R-:W-:Y:S01]  /*1370*/  MOV R17, R5 ;  /* 0x0000000500117202 */ /* 0x000fe20000000f00 */
[----:B------:R-:W-:Y:S01]  /*1380*/  ULDC.64 UR6, c[0x0][0x238] ;  /* 0x00008e0000067ab9 */ /* 0x000fe20000000a00 */
[----:B------:R-:W-:Y:S01]  /*1390*/  MOV R19, R3 ;  /* 0x0000000300137202 */ /* 0x000fe20000000f00 */
[----:B------:R-:W3:Y:S01]  /*13a0*/  LDC.64 R14, c[0x0][0x228] ;  /* 0x00008a00ff0e7b82 */ /* 0x000ee20000000a00 */
[----:B------:R-:W-:Y:S01]  /*13b0*/  ULDC UR12, c[0x0][0xc] ;  /* 0x00000300000c7ab9 */ /* 0x000fe20000000800 */
[----:B------:R-:W-:Y:S01]  /*13c0*/  IMAD.MOV.U32 R20, RZ, RZ, R7 ;  /* 0x000000ffff147224 */ /* 0x000fe200078e0007 */
[----:B------:R-:W-:Y:S01]  /*13d0*/  DSETP.LT.AND P4, PT, RZ, UR6, PT ;  /* 0x00000006ff007e2a */ /* 0x000fe2000bf81000 */
[----:B------:R-:W-:Y:S01]  /*13e0*/  UIMAD UR12, UR4, UR12, URZ ;  /* 0x0000000c040c72a4 */ /* 0x000fe2000f8e023f */
[----:B------:R-:W-:Y:S01]  /*13f0*/  ULDC.64 UR14, c[0x0][0x238] ;  /* 0x00008e00000e7ab9 */ /* 0x000fe20000000a00 */
[----:B------:R-:W-:-:S02]  /*1400*/  ULDC UR8, c[0x0][0x248] ;  /* 0x0000920000087ab9 */ /* 0x000fc40000000800 */
[----:B------:R-:W4:Y:S01]  /*1410*/  LDC.64 R8, c[0x0][0x228] ;  /* 0x00008a00ff087b82 */ /* 0x000f220000000a00 */
[----:B------:R-:W-:Y:S01]  /*1420*/  ULDC UR10, c[0x0][0x240] ;  /* 0x00009000000a7ab9 */ /* 0x000fe20000000800 */
[----:B------:R-:W-:Y:S01]  /*1430*/  ULDC UR9, c[0x0][0x244] ;  /* 0x0000910000097ab9 */ /* 0x000fe20000000800 */
[----:B------:R-:W-:Y:S01]  /*1440*/  UMOV UR11, URZ ;  /* 0x0000003f000b7c82 */ /* 0x000fe20008000000 */
[----:B------:R-:W-:Y:S01]  /*1450*/  ULDC.64 UR4, c[0x0][0x218] ;  /* 0x0000860000047ab9 */ /* 0x000fe20000000a00 */
[----:B------:R-:W-:Y:S01]  /*1460*/  ULDC.64 UR6, c[0x0][0x210] ;  /* 0x0000840000067ab9 */ /* 0x000fe20000000a00 */
[----:B-1----:R-:W-:Y:S01]  /*1470*/  ISETP.GT.AND P3, PT, R0, -0x1, PT ;  /* 0xffffffff0000780c */ /* 0x002fe20003f64270 */
[----:B---3--:R-:W-:-:S12]  /*1480*/  FADD R14, -R14, R15 ;  /* 0x0000000f0e0e7221 */ /* 0x008fd80000000100 */
.L_x_105:
[----:B------:R-:W-:Y:S01]  /*1490*/  MOV R10, R17 ;  /* 0x00000011000a7202 */ /* 0x000fe20000000f00 */
[----:B0-----:R-:W-:Y:S01]  /*14a0*/  IMAD.MOV.U32 R4, RZ, RZ, R19 ;  /* 0x000000ffff047224 */ /* 0x001fe200078e0013 */
[----:B------:R-:W-:Y:S01]  /*14b0*/  MOV R15, R16 ;  /* 0x00000010000f7202 */ /* 0x000fe20000000f00 */
[----:B------:R-:W-:Y:S01]  /*14c0*/  IMAD.MOV.U32 R11, RZ, RZ, R18 ;  /* 0x000000ffff0b7224 */ /* 0x000fe200078e0012 */
[----:B------:R-:W-:Y:S04]  /*14d0*/  BSSY B1, `(.L_x_98) ;  /* 0x0000066000017945 */ /* 0x000fe80003800000 */
[----:B-1----:R-:W-:Y:S05]  /*14e0*/  @!P4 BRA `(.L_x_99) ;  /* 0x00000000004cc947 */ /* 0x002fea0003800000 */
[----:B------:R-:W-:Y:S01]  /*14f0*/  SHF.R.U32.HI R7, RZ, 0x2, R20 ;  /* 0x00000002ff077819 */ /* 0x000fe20000011614 */
[----:B------:R-:W-:Y:S01]  /*1500*/  IMAD.SHL.U32 R5, R19, 0x10, RZ ;  /* 0x0000001013057824 */ /* 0x000fe200078e00ff */
[----:B------:R-:W-:Y:S01]  /*1510*/  IADD3 R6, R6, 0x587c5, RZ ;  /* 0x000587c506067810 */ /* 0x000fe20007ffe0ff */
[----:B------:R-:W-:Y:S01]  /*1520*/  HFMA2.MMA R3, -RZ, RZ, 0.1171875, 0 ;  /* 0x2f800000ff037435 */ /* 0x000fe200000001ff */
[----:B------:R-:W-:Y:S01]  /*1530*/  LOP3.LUT R7, R7, R20, RZ, 0x3c, !PT ;  /* 0x0000001407077212 */ /* 0x000fe200078e3cff */
[----:B------:R-:W-:Y:S01]  /*1540*/  IMAD.MOV.U32 R15, RZ, RZ, R17 ;  /* 0x000000ffff0f7224 */ /* 0x000fe200078e0011 */
[----:B------:R-:W-:Y:S04]  /*1550*/  MOV R20, R16 ;  /* 0x0000001000147202 */ /* 0x000fe80000000f00 */
[----:B------:R-:W-:Y:S05]  /*1560*/  IMAD.SHL.U32 R10, R7, 0x2, RZ ;  /* 0x00000002070a7824 */ /* 0x000fea00078e00ff */
[----:B------:R-:W-:Y:S04]  /*1570*/  LOP3.LUT R10, R19, R10, R7, 0x96, !PT ;  /* 0x0000000a130a7212 */ /* 0x000fe800078e9607 */
[----:B------:R-:W-:Y:S05]  /*1580*/  LOP3.LUT R4, R10, R5, RZ, 0x3c, !PT ;  /* 0x000000050a047212 */ /* 0x000fea00078e3cff */
[----:B------:R-:W-:Y:S05]  /*1590*/  IMAD.IADD R2, R4, 0x1, R6 ;  /* 0x0000000104027824 */ /* 0x000fea00078e0206 */
[----:B------:R-:W-:Y:S05]  /*15a0*/  I2FP.F32.U32 R2, R2 ;  /* 0x0000000200027245 */ /* 0x000fea0000201000 */
[----:B------:R-:W-:Y:S04]  /*15b0*/  FFMA R0, R2, R3, 1.1641532182693481445e-10 ;  /* 0x2f00000002007423 */ /* 0x000fe80000000003 */
[----:B------:R-:W0:Y:S02]  /*15c0*/  F2F.F64.F32 R10, R0 ;  /* 0x00000000000a7310 */ /* 0x000e240000201800 */
[----:B0-----:R-:W-:Y:S01]  /*15d0*/  DSETP.GEU.AND P0, PT, R10, UR14, PT ;  /* 0x0000000e0a007e2a */ /* 0x001fe2000bf0e000 */
[----:B------:R-:W-:Y:S01]  /*15e0*/  MOV R10, R18 ;  /* 0x00000012000a7202 */ /* 0x000fe20000000f00 */
[----:B------:R-:W-:Y:S11]  /*15f0*/  IMAD.MOV.U32 R11, RZ, RZ, R19 ;  /* 0x000000ffff0b7224 */ /* 0x000ff600078e0013 */
[----:B------:R-:W-:Y:S01]  /*1600*/  @!UPT UIADD3 URZ, URZ, URZ, URZ ;  /* 0x0000003f3f3ff290 */ /* 0x000fe2000fffe03f */
[----:B------:R-:W-:Y:S05]  /*1610*/  @!P0 BRA `(.L_x_100) ;  /* 0x00000004002c8947 */ /* 0x000fea0003800000 */
.L_x_99:
[----:B------:R-:W-:Y:S02]  /*1620*/  SHF.R.U32.HI R7, RZ, 0x2, R20 ;  /* 0x00000002ff077819 */ /* 0x000fe40000011614 */
[----:B------:R-:W-:Y:S02]  /*1630*/  IADD3 R6, R6, 0x587c5, RZ ;  /* 0x000587c506067810 */ /* 0x000fe40007ffe0ff */
[----:B------:R-:W-:Y:S01]  /*1640*/  LOP3.LUT R16, R7, R20, RZ, 0x3c, !PT ;  /* 0x0000001407107212 */ /* 0x000fe200078e3cff */
[----:B------:R-:W-:Y:S01]  /*1650*/  IMAD.SHL.U32 R7, R4, 0x10, RZ ;  /* 0x0000001004077824 */ /* 0x000fe200078e00ff */
[----:B------:R-:W-:Y:S03]  /*1660*/  MOV R3, 0x2f800000 ;  /* 0x2f80000000037802 */ /* 0x000fe60000000f00 */
[----:B------:R-:W-:Y:S05]  /*1670*/  IMAD.SHL.U32 R17, R16, 0x2, RZ ;  /* 0x0000000210117824 */ /* 0x000fea00078e00ff */
[----:B------:R-:W-:Y:S04]  /*1680*/  LOP3.LUT R16, R4, R17, R16, 0x96, !PT ;  /* 0x0000001104107212 */ /* 0x000fe800078e9610 */
[----:B------:R-:W-:Y:S05]  /*1690*/  LOP3.LUT R5, R16, R7, RZ, 0x3c, !PT ;  /* 0x0000000710057212 */ /* 0x000fea00078e3cff */
[----:B------:R-:W-:Y:S05]  /*16a0*/  IMAD.IADD R2, R5, 0x1, R6 ;  /* 0x0000000105027824 */ /* 0x000fea00078e0206 */
[----:B------:R-:W-:Y:S05]  /*16b0*/  I2FP.F32.U32 R2, R2 ;  /* 0x0000000200027245 */ /* 0x000fea0000201000 */
[----:B------:R-:W-:Y:S04]  /*16c0*/  FFMA R0, R2, R3, 1.1641532182693481445e-10 ;  /* 0x2f00000002007423 */ /* 0x000fe80000000003 */
[----:B----4-:R-:W-:Y:S05]  /*16d0*/  FFMA R16, -R0, R8, R9 ;  /* 0x0000000800107223 */ /* 0x010fea0000000109 */
[----:B------:R-:W-:Y:S01]  /*16e0*/  @!P3 F2FP.F16.F32.PACK_AB R7, RZ, R16 ;  /* 0x00000010ff07b23e */ /* 0x000fe200000000ff */
[----:B------:R-:W-:Y:S06]  /*16f0*/  @!P3 BRA `(.L_x_101) ;  /* 0x0000000000bcb947 */ /* 0x000fec0003800000 */
[----:B------:R-:W-:Y:S01]  /*1700*/  MOV R7, 0x80000000 ;  /* 0x8000000000077802 */ /* 0x000fe20000000f00 */
[----:B------:R-:W-:Y:S01]  /*1710*/  HFMA2.MMA R0, -RZ, RZ, 0, 0 ;  /* 0x00000000ff007435 */ /* 0x000fe200000001ff */
[----:B------:R-:W-:Y:S01]  /*1720*/  FMUL R2, R16, UR10 ;  /* 0x0000000a10027c20 */ /* 0x000fe20008400000 */
[----:B------:R-:W-:Y:S04]  /*1730*/  BSSY B0, `(.L_x_102) ;  /* 0x0000026000007945 */ /* 0x000fe80003800000 */
[----:B------:R-:W-:Y:S11]  /*1740*/  FSETP.GTU.AND P0, PT, |R2|, +INF , PT ;  /* 0x7f8000000200780b */ /* 0x000ff60003f0c200 */
[----:B------:R-:W-:Y:S02]  /*1750*/  @!UPT UIADD3 URZ, URZ, URZ, URZ ;  /* 0x0000003f3f3ff290 */ /* 0x000fe4000fffe03f */
[----:B------:R-:W-:Y:S05]  /*1760*/  @P0 BRA `(.L_x_103) ;  /* 0x0000000000880947 */ /* 0x000fea0003800000 */
[----:B------:R-:W-:Y:S01]  /*1770*/  FSETP.GE.AND P0, PT, R2, 9.22337203685477580800e+18, PT ;  /* 0x5f0000000200780b */ /* 0x000fe20003f06000 */
[----:B------:R-:W-:Y:S01]  /*1780*/  IMAD.MOV.U32 R0, RZ, RZ, -0x1 ;  /* 0xffffffffff007424 */ /* 0x000fe200078e00ff */
[----:B------:R-:W-:Y:S11]  /*1790*/  MOV R7, 0x7fffffff ;  /* 0x7fffffff00077802 */ /* 0x000ff60000000f00 */
[----:B------:R-:W-:Y:S05]  /*17a0*/  @P0 BRA `(.L_x_103) ;  /* 0x0000000000780947 */ /* 0x000fea0003800000 */
[----:B------:R-:W-:Y:S01]  /*17b0*/  HFMA2.MMA R7, -RZ, RZ, -0.0 , 0 ;  /* 0x80000000ff077435 */ /* 0x000fe200000001ff */
[----:B------:R-:W-:Y:S01]  /*17c0*/  FSETP.GTU.AND P0, PT, R2, -9.22337203685477580800e+18, PT ;  /* 0xdf0000000200780b */ /* 0x000fe20003f0c000 */
[----:B------:R-:W-:Y:S11]  /*17d0*/  IMAD.MOV.U32 R0, RZ, RZ, RZ ;  /* 0x000000ffff007224 */ /* 0x000ff600078e00ff */
[----:B------:R-:W-:Y:S01]  /*17e0*/  @!UPT UIADD3 URZ, URZ, URZ, URZ ;  /* 0x0000003f3f3ff290 */ /* 0x000fe2000fffe03f */
[----:B------:R-:W-:Y:S05]  /*17f0*/  @!P0 BRA `(.L_x_103) ;  /* 0x0000000000648947 */ /* 0x000fea0003800000 */
[----:B------:R-:W-:Y:S01]  /*1800*/  SHF.R.U32.HI R3, RZ, 0x17, R2 ;  /* 0x00000017ff037819 */ /* 0x000fe20000011602 */
[----:B------:R-:W-:Y:S02]  /*1810*/  IMAD.SHL.U32 R16, R2, 0x100, RZ ;  /* 0x0000010002107824 */ /* 0x000fe400078e00ff */
[----:B------:R-:W-:Y:S01]  /*1820*/  IMAD.U32 R7, RZ, RZ, UR11 ;  /* 0x0000000bff077e24 */ /* 0x000fe2000f8e00ff */
[----:B------:R-:W-:Y:S01]  /*1830*/  LOP3.LUT R3, R3, 0xff, RZ, 0xc0, !PT ;  /* 0x000000ff03037812 */ /* 0x000fe200078ec0ff */
[----:B------:R-:W-:Y:S01]  /*1840*/  IMAD.U32 R0, RZ, RZ, UR11 ;  /* 0x0000000bff007e24 */ /* 0x000fe2000f8e00ff */
[----:B------:R-:W-:Y:S01]  /*1850*/  SHF.R.U32.HI R16, RZ, 0x1, R16 ;  /* 0x00000001ff107819 */ /* 0x000fe20000011610 */
[----:B------:R-:W-:Y:S01]  /*1860*/  IMAD.MOV.U32 R17, RZ, RZ, RZ ;  /* 0x000000ffff117224 */ /* 0x000fe200078e00ff */
[----:B------:R-:W-:Y:S02]  /*1870*/  IADD3 R3, -R3, 0xbd, RZ ;  /* 0x000000bd03037810 */ /* 0x000fe40007ffe1ff */
[----:B------:R-:W-:Y:S02]  /*1880*/  LOP3.LUT R16, R16, 0x40000000, RZ, 0xfc, !PT ;  /* 0x4000000010107812 */ /* 0x000fe400078efcff */
[C---:B------:R-:W-:Y:S11]  /*1890*/  ISETP.GT.AND P1, PT, R3.reuse, 0x3f, PT ;  /* 0x0000003f0300780c */ /* 0x040ff60003f24270 */
[----:B------:R-:W-:Y:S02]  /*18a0*/  @!UPT UIADD3 URZ, URZ, URZ, URZ ;  /* 0x0000003f3f3ff290 */ /* 0x000fe4000fffe03f */
[C---:B------:R-:W-:Y:S02]  /*18b0*/  @!P1 IADD3 R18, -R3.reuse, 0x40, RZ ;  /* 0x0000004003129810 */ /* 0x040fe40007ffe1ff */
[----:B------:R-:W-:Y:S02]  /*18c0*/  @!P1 ISETP.NE.AND P0, PT, R3, RZ, PT ;  /* 0x000000ff0300920c */ /* 0x000fe40003f05270 */
[--C-:B------:R-:W-:Y:S01]  /*18d0*/  @!P1 SHF.L.U64.HI R18, R7, R18, R16.reuse ;  /* 0x0000001207129219 */ /* 0x100fe20000010210 */
[----:B------:R-:W-:Y:S01]  /*18e0*/  IMAD.MOV.U32 R7, RZ, RZ, RZ ;  /* 0x000000ffff077224 */ /* 0x000fe200078e00ff */
[-CC-:B------:R-:W-:Y:S02]  /*18f0*/  @!P1 SHF.R.U64 R17, R0, R3.reuse, R16.reuse ;  /* 0x0000000300119219 */ /* 0x180fe40000001210 */
[----:B------:R-:W-:Y:S02]  /*1900*/  @!P1 SHF.R.U32.HI R7, RZ, R3, R16 ;  /* 0x00000003ff079219 */ /* 0x000fe40000011610 */
[----:B------:R-:W-:Y:S02]  /*1910*/  @!P1 SEL R16, R18, RZ, P0 ;  /* 0x000000ff12109207 */ /* 0x000fe40000000000 */
[----:B------:R-:W-:Y:S02]  /*1920*/  ISETP.GE.AND P1, PT, R2, RZ, PT ;  /* 0x000000ff0200720c */ /* 0x000fe40003f26270 */
[----:B------:R-:W-:Y:S05]  /*1930*/  LEA.HI R17, P0, R16, R17, RZ, 0x1 ;  /* 0x0000001110117211 */ /* 0x000fea00078108ff */
[----:B------:R-:W-:Y:S01]  /*1940*/  IMAD.X R7, RZ, RZ, R7, P0 ;  /* 0x000000ffff077224 */ /* 0x000fe200000e0607 */
[-C--:B------:R-:W-:Y:S04]  /*1950*/  IADD3 R0, P0, RZ, -R17.reuse, RZ ;  /* 0x80000011ff007210 */ /* 0x080fe80007f1e0ff */
[----:B------:R-:W-:Y:S01]  /*1960*/  SEL R0, R0, R17, !P1 ;  /* 0x0000001100007207 */ /* 0x000fe20004800000 */
[----:B------:R-:W-:Y:S05]  /*1970*/  IMAD.X R2, RZ, RZ, ~R7, P0 ;  /* 0x000000ffff027224 */ /* 0x000fea00000e0e07 */
[----:B------:R-:W-:Y:S02]  /*1980*/  SEL R7, R2, R7, !P1 ;  /* 0x0000000702077207 */ /* 0x000fe40004800000 */
.L_x_103:
[----:B------:R-:W-:Y:S05]  /*1990*/  BSYNC B0 ;  /* 0x0000000000007941 */ /* 0x000fea0003800000 */
.L_x_102:
[----:B------:R-:W-:Y:S02]  /*19a0*/  MOV R16, R0 ;  /* 0x0000000000107202 */ /* 0x000fe40000000f00 */
[----:B------:R-:W-:Y:S04]  /*19b0*/  MOV R17, R7 ;  /* 0x0000000700117202 */ /* 0x000fe80000000f00 */
[----:B------:R-:W0:Y:S02]  /*19c0*/  I2F.S64 R16, R16 ;  /* 0x0000001000107312 */ /* 0x000e240000301400 */
[----:B0-----:R-:W-:Y:S05]  /*19d0*/  FMUL R7, R16, UR9 ;  /* 0x0000000910077c20 */ /* 0x001fea0008400000 */
[----:B------:R-:W-:Y:S07]  /*19e0*/  F2FP.F16.F32.PACK_AB R7, RZ, R7 ;  /* 0x00000007ff07723e */ /* 0x000fee00000000ff */
.L_x_101:
[----:B------:R-:W-:Y:S05]  /*19f0*/  HSETP2.NEU.AND P0, PT, R7.H0_H0, RZ.H0_H0, PT ;  /* 0x200000ff07007234 */ /* 0x000fea0003f0d800 */
[----:B------:R-:W-:Y:S11]  /*1a00*/  ISETP.GT.OR P0, PT, RZ, UR8, P0 ;  /* 0x00000008ff007c0c */ /* 0x000ff60008704670 */
[----:B------:R-:W-:Y:S02]  /*1a10*/  @!UPT UIADD3 URZ, URZ, URZ, URZ ;  /* 0x0000003f3f3ff290 */ /* 0x000fe4000fffe03f */
[----:B------:R-:W-:Y:S05]  /*1a20*/  @P0 BRA `(.L_x_104) ;  /* 0x0000000000400947 */ /* 0x000fea0003800000 */
[C---:B------:R-:W-:Y:S11]  /*1a30*/  FSETP.GT.AND P2, PT, R16.reuse, RZ, PT ;  /* 0x000000ff1000720b */ /* 0x040ff60003f44000 */
[----:B------:R-:W-:Y:S02]  /*1a40*/  @!UPT UIADD3 URZ, URZ, URZ, URZ ;  /* 0x0000003f3f3ff290 */ /* 0x000fe4000fffe03f */
[C---:B------:R-:W-:Y:S01]  /*1a50*/  @!P2 FADD R3, R16.reuse, -1 ;  /* 0xbf8000001003a421 */ /* 0x040fe20000000000 */
[----:B------:R-:W-:Y:S04]  /*1a60*/  @P2 FADD R16, R16, 1 ;  /* 0x3f80000010102421 */ /* 0x000fe80000000000 */
[----:B------:R-:W-:Y:S02]  /*1a70*/  @!P2 FSETP.GEU.AND P1, PT, R14, R3, PT ;  /* 0x000000030e00a20b */ /* 0x000fe40003f2e000 */
[CC--:B------:R-:W-:Y:S02]  /*1a80*/  @P2 FSETP.GEU.AND P0, PT, R16.reuse, R9.reuse, PT ;  /* 0x000000091000220b */ /* 0x0c0fe40003f0e000 */
[----:B------:R-:W-:Y:S02]  /*1a90*/  @!P2 FSEL R7, R3, R14, !P1 ;  /* 0x0000000e0307a208 */ /* 0x000fe40004800000 */
[----:B------:R-:W-:Y:S04]  /*1aa0*/  @P2 FSEL R7, R16, R9, !P0 ;  /* 0x0000000910072208 */ /* 0x000fe80004000000 */
[----:B------:R-:W-:Y:S01]  /*1ab0*/  F2FP.F16.F32.PACK_AB R7, RZ, R7 ;  /* 0x00000007ff07723e */ /* 0x000fe200000000ff */
[----:B------:R-:W-:Y:S05]  /*1ac0*/  BRA `(.L_x_104) ;  /* 0x0000000000187947 */ /* 0x000fea0003800000 */
.L_x_100:
[----:B------:R-:W-:Y:S01]  /*1ad0*/  MOV R11, R18 ;  /* 0x00000012000b7202 */ /* 0x000fe20000000f00 */
[----:B------:R-:W-:Y:S01]  /*1ae0*/  IMAD.MOV.U32 R5, RZ, RZ, R4 ;  /* 0x000000ffff057224 */ /* 0x000fe200078e0004 */
[----:B------:R-:W-:Y:S01]  /*1af0*/  MOV R15, R16 ;  /* 0x00000010000f7202 */ /* 0x000fe20000000f00 */
[----:B------:R-:W-:Y:S01]  /*1b00*/  IMAD.MOV.U32 R7, RZ, RZ, 0x7fff ;  /* 0x00007fffff077424 */ /* 0x000fe200078e00ff */
[----:B------:R-:W-:Y:S01]  /*1b10*/  MOV R4, R19 ;  /* 0x0000001300047202 */ /* 0x000fe20000000f00 */
[----:B------:R-:W-:Y:S02]  /*1b20*/  IMAD.MOV.U32 R10, RZ, RZ, R17 ;  /* 0x000000ffff0a7224 */ /* 0x000fe400078e0011 */
.L_x_104:
[----:B------:R-:W-:Y:S05]  /*1b30*/  BSYNC B1 ;  /* 0x0000000000017941 */ /* 0x000fea0003800000 */
.L_x_98:
[C---:B------:R-:W-:Y:S01]  /*1b40*/  LEA R2, P0, R13.reuse, UR6, 0x1 ;  /* 0x000000060d027c11 */ /* 0x040fe2000f8008ff */
[----:B------:R-:W-:Y:S01]  /*1b50*/  IMAD.MOV.U32 R19, RZ, RZ, R5 ;  /* 0x000000ffff137224 */ /* 0x000fe200078e0005 */
[----:B------:R-:W-:Y:S01]  /*1b60*/  MOV R17, R11 ;  /* 0x0000000b00117202 */ /* 0x000fe20000000f00 */
[----:B------:R-:W-:Y:S01]  /*1b70*/  IMAD.MOV.U32 R18, RZ, RZ, R4 ;  /* 0x000000ffff127224 */ /* 0x000fe200078e0004 */
[C---:B------:R-:W-:Y:S01]  /*1b80*/  LEA.HI.X R3, R13.reuse, UR7, R12, 0x1, P0 ;  /* 0x000000070d037c11 */ /* 0x040fe200080f0c0c */
[----:B------:R-:W-:Y:S01]  /*1b90*/  IMAD.MOV.U32 R16, RZ, RZ, R10 ;  /* 0x000000ffff107224 */ /* 0x000fe200078e000a */
[----:B------:R-:W-:Y:S02]  /*1ba0*/  IADD3 R13, P0, R13, UR12, RZ ;  /* 0x0000000c0d0d7c10 */ /* 0x000fe4000ff1e0ff */
[----:B------:R-:W-:Y:S01]  /*1bb0*/  MOV R20, R15 ;  /* 0x0000000f00147202 */ /* 0x000fe20000000f00 */
[----:B------:R1:W-:Y:S02]  /*1bc0*/  STG.E.U16 desc[UR16][R2.64], R7 ;  /* 0x0000000702007986 */ /* 0x0003e4000c101510 */
[----:B------:R-:W-:Y:S01]  /*1bd0*/  IMAD.X R12, RZ, RZ, R12, P0 ;  /* 0x000000ffff0c7224 */ /* 0x000fe200000e060c */
[----:B------:R-:W-:Y:S04]  /*1be0*/  ISETP.GE.U32.AND P0, PT, R13, UR4, PT ;  /* 0x000000040d007c0c */ /* 0x000fe8000bf06070 */
[----:B------:R-:W-:Y:S11]  /*1bf0*/  ISETP.GE.U32.AND.EX P0, PT, R12, UR5, PT, P0 ;  /* 0x000000050c007c0c */ /* 0x000ff6000bf06100 */
[----:B------:R-:W-:Y:S02]  /*1c00*/  @!UPT UIADD3 URZ, URZ, URZ, URZ ;  /* 0x0000003f3f3ff290 */ /* 0x000fe4000fffe03f */
[----:B------:R-:W-:Y:S05]  /*1c10*/  @!P0 BRA `(.L_x_105) ;  /* 0xfffffff8001c8947 */ /* 0x000fea000383ffff */
[----:B------:R-:W-:Y:S05]  /*1c20*/  BSYNC B2 ;  /* 0x0000000000027941 */ /* 0x000fea0003800000 */
.L_x_97:
[----:B------:R-:W-:Y:S01]  /*1c30*/  MOV R14, R6 ;  /* 0x00000006000e7202 */ /* 0x000fe20000000f00 */
[----:B------:R-:W-:Y:S04]  /*1c40*/  STL.64 [R1+0x38], R10 ;  /* 0x0000380a01007387 */ /* 0x000fe80000100a00 */
[----:B------:R-:W-:Y:S04]  /*1c50*/  STL.64 [R1+0x40], R4 ;  /* 0x0000400401007387 */ /* 0x000fe80000100a00 */
[----:B------:R-:W-:Y:S01]  /*1c60*/  STL.64 [R1+0x30], R14 ;  /* 0x0000300e01007387 */ /* 0x000fe20000100a00 */
[----:B------:R-:W-:Y:S05]  /*1c70*/  EXIT ;  /* 0x000000000000794d */ /* 0x000fea0003800000 */
.L_x_106:
        /* <DEDUP_REMOVED lines=16> */
.L_x_109:


//--------------------- .nv.global.init           --------------------------
	.section	.nv.global.init,"aw",@progbits
	.align	4
.nv.global.init:
	.type		mrg32k3aM1SubSeq,@object
	.size		mrg32k3aM1SubSeq,(mrg32k3aM2SubSeq - mrg32k3aM1SubSeq)
mrg32k3aM1SubSeq:
        /*0000*/ 	.byte	0x0b, 0xcc, 0xee, 0x04, 0x73, 0x29, 0x8b, 0x6f, 0xf6, 0x53, 0x03, 0xf6, 0x23, 0xf6, 0xea, 0xda
        /* <DEDUP_REMOVED lines=125> */
	.type		mrg32k3aM2SubSeq,@object
	.size		mrg32k3aM2SubSeq,(mrg32k3aM1 - mrg32k3aM2SubSeq)
mrg32k3aM2SubSeq:
        /* <DEDUP_REMOVED lines=126> */
	.type		mrg32k3aM1,@object
	.size		mrg32k3aM1,(mrg32k3aM1Seq - mrg32k3aM1)
mrg32k3aM1:
        /* <DEDUP_REMOVED lines=144> */
	.type		mrg32k3aM1Seq,@object
	.size		mrg32k3aM1Seq,(mrg32k3aM2 - mrg32k3aM1Seq)
mrg32k3aM1Seq:
        /* <DEDUP_REMOVED lines=144> */
	.type		mrg32k3aM2,@object
	.size		mrg32k3aM2,(mrg32k3aM2Seq - mrg32k3aM2)
mrg32k3aM2:
        /* <DEDUP_REMOVED lines=144> */
	.type		mrg32k3aM2Seq,@object
	.size		mrg32k3aM2Seq,(precalc_xorwow_matrix - mrg32k3aM2Seq)
mrg32k3aM2Seq:
        /* <DEDUP_REMOVED lines=144> */
	.type		precalc_xorwow_matrix,@object
	.size		precalc_xorwow_matrix,(precalc_xorwow_offset_matrix - precalc_xorwow_matrix)
precalc_xorwow_matrix:
        /* <DEDUP_REMOVED lines=6400> */
	.type		precalc_xorwow_offset_matrix,@object
	.size		precalc_xorwow_offset_matrix,(.L_1 - precalc_xorwow_offset_matrix)
precalc_xorwow_offset_matrix:
        /* <DEDUP_REMOVED lines=6400> */
.L_1:


//--------------------- .nv.shared.reserved.0     --------------------------
	.section	.nv.shared.reserved.0,"aw",@nobits
	.weak		__nv_reservedSMEM_offset_0_alias
	.size		__nv_reservedSMEM_offset_0_alias, 0, 0
	.other		__nv_reservedSMEM_offset_0_alias,@"STO_CUDA_RESERVED_SHARED STV_DEFAULT"
__nv_reservedSMEM_offset_0_alias:
	.zero		0


//--------------------- .nv.global                --------------------------
	.section	.nv.global,"aw",@nobits
.nv.global:
	.type		_ZN30_INTERNAL_a653d431_4_k_cu_main4cute1_E,@object
	.size		_ZN30_INTERNAL_a653d431_4_k_cu_main4cute1_E,(_ZN30_INTERNAL_a653d431_4_k_cu_main4cuda3std3__45__cpo6cbeginE - _ZN30_INTERNAL_a653d431_4_k_cu_main4cute1_E)
_ZN30_INTERNAL_a653d431_4_k_cu_main4cute1_E:
	.zero		1
	.type		_ZN30_INTERNAL_a653d431_4_k_cu_main4cuda3std3__45__cpo6cbeginE,@object
	.size		_ZN30_INTERNAL_a653d431_4_k_cu_main4cuda3std3__45__cpo6cbeginE,(_ZN30_INTERNAL_a653d431_4_k_cu_main4cuda3std3__48in_placeE - _ZN30_INTERNAL_a653d431_4_k_cu_main4cuda3std3__45__cpo6cbeginE)
_ZN30_INTERNAL_a653d431_4_k_cu_main4cuda3std3__45__cpo6cbeginE:
	.zero		1
	.type		_ZN30_INTERNAL_a653d431_4_k_cu_main4cuda3std3__48in_placeE,@object
	.size		_ZN30_INTERNAL_a653d431_4_k_cu_main4cuda3std3__48in_placeE,(_ZN30_INTERNAL_a653d431_4_k_cu_main4cuda3std6ranges3__45__cpo9iter_moveE - _ZN30_INTERNAL_a653d431_4_k_cu_main4cuda3std3__48in_placeE)
_ZN30_INTERNAL_a653d431_4_k_cu_main4cuda3std3__48in_placeE:
	.zero		1
	.type		_ZN30_INTERNAL_a653d431_4_k_cu_main4cuda3std6ranges3__45__cpo9iter_moveE,@object
	.size		_ZN30_INTERNAL_a653d431_4_k_cu_main4cuda3std6ranges3__45__cpo9iter_moveE,(_ZN30_INTERNAL_a653d431_4_k_cu_main4cuda3std3__45__cpo5beginE - _ZN30_INTERNAL_a653d431_4_k_cu_main4cuda3std6ranges3__45__cpo9iter_moveE)
_ZN30_INTERNAL_a653d431_4_k_cu_main4cuda3std6ranges3__45__cpo9iter_moveE:
	.zero		1
	.type		_ZN30_INTERNAL_a653d431_4_k_cu_main4cuda3std3__45__cpo5beginE,@object
	.size		_ZN30_INTERNAL_a653d431_4_k_cu_main4cuda3std3__45__cpo5beginE,(_ZN30_INTERNAL_a653d431_4_k_cu_main4cuda3std3__432_GLOBAL__N__a653d431_4_k_cu_main6ignoreE - _ZN30_INTERNAL_a653d431_4_k_cu_main4cuda3std3__45__cpo5beginE)
_ZN30_INTERNAL_a653d431_4_k_cu_main4cuda3std3__45__cpo5beginE:
	.zero		1
	.type		_ZN30_INTERNAL_a653d431_4_k_cu_main4cuda3std3__432_GLOBAL__N__a653d431_4_k_cu_main6ignoreE,@object
	.size		_ZN30_INTERNAL_a653d431_4_k_cu_main4cuda3std3__432_GLOBAL__N__a653d431_4_k_cu_main6ignoreE,(_ZN30_INTERNAL_a653d431_4_k_cu_main4cute7productE - _ZN30_INTERNAL_a653d431_4_k_cu_main4cuda3std3__432_GLOBAL__N__a653d431_4_k_cu_main6ignoreE)
_ZN30_INTERNAL_a653d431_4_k_cu_main4cuda3std3__432_GLOBAL__N__a653d431_4_k_cu_main6ignoreE:
	.zero		1
	.type		_ZN30_INTERNAL_a653d431_4_k_cu_main4cute7productE,@object
	.size		_ZN30_INTERNAL_a653d431_4_k_cu_main4cute7productE,(_ZN30_INTERNAL_a653d431_4_k_cu_main4cuda3std3__45__cpo3endE - _ZN30_INTERNAL_a653d431_4_k_cu_main4cute7productE)
_ZN30_INTERNAL_a653d431_4_k_cu_main4cute7productE:
	.zero		1
	.type		_ZN30_INTERNAL_a653d431_4_k_cu_main4cuda3std3__45__cpo3endE,@object
	.size		_ZN30_INTERNAL_a653d431_4_k_cu_main4cuda3std3__45__cpo3endE,(_ZN30_INTERNAL_a653d431_4_k_cu_main4cuda3std3__419piecewise_constructE - _ZN30_INTERNAL_a653d431_4_k_cu_main4cuda3std3__45__cpo3endE)
_ZN30_INTERNAL_a653d431_4_k_cu_main4cuda3std3__45__cpo3endE:
	.zero		1
	.type		_ZN30_INTERNAL_a653d431_4_k_cu_main4cuda3std3__419piecewise_constructE,@object
	.size		_ZN30_INTERNAL_a653d431_4_k_cu_main4cuda3std3__419piecewise_constructE,(_ZN30_INTERNAL_a653d431_4_k_cu_main4cuda3std3__45__cpo4cendE - _ZN30_INTERNAL_a653d431_4_k_cu_main4cuda3std3__419piecewise_constructE)
_ZN30_INTERNAL_a653d431_4_k_cu_main4cuda3std3__419piecewise_constructE:
	.zero		1
	.type		_ZN30_INTERNAL_a653d431_4_k_cu_main4cuda3std3__45__cpo4cendE,@object
	.size		_ZN30_INTERNAL_a653d431_4_k_cu_main4cuda3std3__45__cpo4cendE,(_ZN30_INTERNAL_a653d431_4_k_cu_main4cuda3std6ranges3__45__cpo4swapE - _ZN30_INTERNAL_a653d431_4_k_cu_main4cuda3std3__45__cpo4cendE)
_ZN30_INTERNAL_a653d431_4_k_cu_main4cuda3std3__45__cpo4cendE:
	.zero		1
	.type		_ZN30_INTERNAL_a653d431_4_k_cu_main4cuda3std6ranges3__45__cpo4swapE,@object
	.size		_ZN30_INTERNAL_a653d431_4_k_cu_main4cuda3std6ranges3__45__cpo4swapE,(.L_16 - _ZN30_INTERNAL_a653d431_4_k_cu_main4cuda3std6ranges3__45__cpo4swapE)
_ZN30_INTERNAL_a653d431_4_k_cu_main4cuda3std6ranges3__45__cpo4swapE:
	.zero		1
.L_16:


//--------------------- .nv.constant0._ZN7cutlass9reference6device6kernel27BlockCompareRelativelyEqualINS_6half_tEEEvPiPKT_S8_mS6_S6_ --------------------------
	.section	.nv.constant0._ZN7cutlass9reference6device6kernel27BlockCompareRelativelyEqualINS_6half_tEEEvPiPKT_S8_mS6_S6_,"a",@progbits
	.sectionflags	@""
	.align	4
.nv.constant0._ZN7cutlass9reference6device6kernel27BlockCompareRelativelyEqualINS_6half_tEEEvPiPKT_S8_mS6_S6_:
	.zero		564


//--------------------- .nv.constant0._ZN7cutlass9reference6device6kernel17GemmPlanarComplexINS_6half_tENS_6layout11ColumnMajorES4_S6_S4_S6_ffNS_16NumericConverterIS4_fLNS_15FloatRoundStyleE2EEENS_12multiply_addINS_7complexIfEESC_SC_EEEEvNS_4gemm9GemmCoordENSB_IT5_EENS_22TensorRefPlanarComplexIT_T0_EENS_16ComplexTransformENSI_IT1_T2_EESM_SH_NSI_IT3_T4_EESS_NSB_IT6_EE --------------------------
	.section	.nv.constant0._ZN7cutlass9reference6device6kernel17GemmPlanarComplexINS_6half_tENS_6layout11ColumnMajorES4_S6_S4_S6_ffNS_16NumericConverterIS4_fLNS_15FloatRoundStyleE2EEENS_12multiply_addINS_7complexIfEESC_SC_EEEEvNS_4gemm9GemmCoordENSB_IT5_EENS_22TensorRefPlanarComplexIT_T0_EENS_16ComplexTransformENSI_IT1_T2_EESM_SH_NSI_IT3_T4_EESS_NSB_IT6_EE,"a",@progbits
	.sectionflags	@""
	.align	4
.nv.constant0._ZN7cutlass9reference6device6kernel17GemmPlanarComplexINS_6half_tENS_6layout11ColumnMajorES4_S6_S4_S6_ffNS_16NumericConverterIS4_fLNS_15FloatRoundStyleE2EEENS_12multiply_addINS_7complexIfEESC_SC_EEEEvNS_4gemm9GemmCoordENSB_IT5_EENS_22TensorRefPlanarComplexIT_T0_EENS_16ComplexTransformENSI_IT1_T2_EESM_SH_NSI_IT3_T4_EESS_NSB_IT6_EE:
	.zero		680


//--------------------- .nv.constant0._ZN7cutlass9reference6device6kernel12BlockForEachINS_6half_tENS1_6detail17RandomUniformFuncIS4_EEEEvPT_mNT0_6ParamsE --------------------------
	.section	.nv.constant0._ZN7cutlass9reference6device6kernel12BlockForEachINS_6half_tENS1_6detail17RandomUniformFuncIS4_EEEEvPT_mNT0_6ParamsE,"a",@progbits
	.sectionflags	@""
	.align	4
.nv.constant0._ZN7cutlass9reference6device6kernel12BlockForEachINS_6half_tENS1_6detail17RandomUniformFuncIS4_EEEEvPT_mNT0_6ParamsE:
	.zero		592


//--------------------- SYMBOLS --------------------------

	.type		.nv.reservedSmem.offset0,@object
	.size		.nv.reservedSmem.offset0,0x4
